//
// Generated by NVIDIA NVVM Compiler
//
// Compiler Build ID: CL-36424714
// Cuda compilation tools, release 13.0, V13.0.88
// Based on NVVM 20.0.0
//

.version 9.0
.target sm_100
.address_size 64

	// .globl	_Z20performUpdatesKernelPiS_S_S_S_S_ii

.visible .entry _Z20performUpdatesKernelPiS_S_S_S_S_ii(
	.param .u64 .ptr .align 1 _Z20performUpdatesKernelPiS_S_S_S_S_ii_param_0,
	.param .u64 .ptr .align 1 _Z20performUpdatesKernelPiS_S_S_S_S_ii_param_1,
	.param .u64 .ptr .align 1 _Z20performUpdatesKernelPiS_S_S_S_S_ii_param_2,
	.param .u64 .ptr .align 1 _Z20performUpdatesKernelPiS_S_S_S_S_ii_param_3,
	.param .u64 .ptr .align 1 _Z20performUpdatesKernelPiS_S_S_S_S_ii_param_4,
	.param .u64 .ptr .align 1 _Z20performUpdatesKernelPiS_S_S_S_S_ii_param_5,
	.param .u32 _Z20performUpdatesKernelPiS_S_S_S_S_ii_param_6,
	.param .u32 _Z20performUpdatesKernelPiS_S_S_S_S_ii_param_7
)
{
	.reg .pred 	%p<41>;
	.reg .b32 	%r<218>;
	.reg .b64 	%rd<127>;

	ld.param.u64 	%rd7, [_Z20performUpdatesKernelPiS_S_S_S_S_ii_param_0];
	ld.param.u64 	%rd8, [_Z20performUpdatesKernelPiS_S_S_S_S_ii_param_1];
	ld.param.u64 	%rd9, [_Z20performUpdatesKernelPiS_S_S_S_S_ii_param_2];
	ld.param.u64 	%rd10, [_Z20performUpdatesKernelPiS_S_S_S_S_ii_param_3];
	ld.param.u64 	%rd11, [_Z20performUpdatesKernelPiS_S_S_S_S_ii_param_4];
	ld.param.u64 	%rd12, [_Z20performUpdatesKernelPiS_S_S_S_S_ii_param_5];
	ld.param.u32 	%r8, [_Z20performUpdatesKernelPiS_S_S_S_S_ii_param_6];
	ld.param.u32 	%r9, [_Z20performUpdatesKernelPiS_S_S_S_S_ii_param_7];
	cvta.to.global.u64 	%rd1, %rd11;
	cvta.to.global.u64 	%rd2, %rd9;
	cvta.to.global.u64 	%rd3, %rd12;
	cvta.to.global.u64 	%rd4, %rd8;
	cvta.to.global.u64 	%rd5, %rd10;
	cvta.to.global.u64 	%rd6, %rd7;
	mov.u32 	%r10, %ctaid.y;
	mov.u32 	%r11, %ntid.y;
	mov.u32 	%r12, %tid.y;
	mad.lo.s32 	%r1, %r10, %r11, %r12;
	mov.u32 	%r13, %ctaid.x;
	mov.u32 	%r14, %ntid.x;
	mov.u32 	%r15, %tid.x;
	mad.lo.s32 	%r2, %r13, %r14, %r15;
	mad.lo.s32 	%r3, %r9, %r1, %r2;
	sub.s32 	%r4, %r3, %r9;
	add.s32 	%r5, %r3, %r9;
	setp.ge.s32 	%p1, %r1, %r8;
	setp.ge.s32 	%p2, %r2, %r9;
	or.pred  	%p3, %p1, %p2;
	@%p3 bra 	$L__BB0_19;
	setp.eq.s32 	%p4, %r1, 0;
	add.s32 	%r6, %r8, -1;
	setp.eq.s32 	%p5, %r1, %r6;
	or.pred  	%p6, %p4, %p5;
	setp.eq.s32 	%p7, %r2, 0;
	or.pred  	%p8, %p7, %p6;
	add.s32 	%r7, %r9, -1;
	setp.eq.s32 	%p9, %r2, %r7;
	or.pred  	%p10, %p8, %p9;
	@%p10 bra 	$L__BB0_3;
	mul.wide.s32 	%rd112, %r3, 4;
	add.s64 	%rd113, %rd6, %rd112;
	ld.global.u32 	%r185, [%rd113+4];
	ld.global.u32 	%r186, [%rd113+-4];
	add.s32 	%r187, %r186, %r185;
	mul.wide.s32 	%rd114, %r4, 4;
	add.s64 	%rd115, %rd6, %rd114;
	ld.global.u32 	%r188, [%rd115];
	add.s32 	%r189, %r187, %r188;
	mul.wide.s32 	%rd116, %r9, 4;
	add.s64 	%rd117, %rd113, %rd116;
	ld.global.u32 	%r190, [%rd117];
	add.s32 	%r191, %r189, %r190;
	shr.s32 	%r192, %r191, 31;
	shr.u32 	%r193, %r192, 30;
	add.s32 	%r194, %r191, %r193;
	shr.s32 	%r195, %r194, 2;
	add.s64 	%rd118, %rd5, %rd112;
	st.global.u32 	[%rd118], %r195;
	add.s64 	%rd119, %rd4, %rd112;
	ld.global.u32 	%r196, [%rd119+4];
	ld.global.u32 	%r197, [%rd119+-4];
	add.s32 	%r198, %r197, %r196;
	add.s64 	%rd120, %rd4, %rd114;
	ld.global.u32 	%r199, [%rd120];
	add.s32 	%r200, %r198, %r199;
	add.s64 	%rd121, %rd119, %rd116;
	ld.global.u32 	%r201, [%rd121];
	add.s32 	%r202, %r200, %r201;
	shr.s32 	%r203, %r202, 31;
	shr.u32 	%r204, %r203, 30;
	add.s32 	%r205, %r202, %r204;
	shr.s32 	%r206, %r205, 2;
	add.s64 	%rd122, %rd3, %rd112;
	st.global.u32 	[%rd122], %r206;
	add.s64 	%rd123, %rd2, %rd112;
	ld.global.u32 	%r207, [%rd123+4];
	ld.global.u32 	%r208, [%rd123+-4];
	add.s32 	%r209, %r208, %r207;
	add.s64 	%rd124, %rd2, %rd114;
	ld.global.u32 	%r210, [%rd124];
	add.s32 	%r211, %r209, %r210;
	add.s64 	%rd125, %rd123, %rd116;
	ld.global.u32 	%r212, [%rd125];
	add.s32 	%r213, %r211, %r212;
	shr.s32 	%r214, %r213, 31;
	shr.u32 	%r215, %r214, 30;
	add.s32 	%r216, %r213, %r215;
	shr.s32 	%r217, %r216, 2;
	add.s64 	%rd126, %rd1, %rd112;
	st.global.u32 	[%rd126], %r217;
	bra.uni 	$L__BB0_19;
$L__BB0_3:
	setp.eq.s32 	%p11, %r2, %r7;
	setp.eq.s32 	%p12, %r2, 0;
	setp.ne.s32 	%p13, %r1, 0;
	or.pred  	%p14, %p12, %p11;
	or.pred  	%p15, %p14, %p13;
	@%p15 bra 	$L__BB0_5;
	mul.wide.s32 	%rd101, %r5, 4;
	add.s64 	%rd102, %rd6, %rd101;
	ld.global.u32 	%r161, [%rd102];
	mul.wide.s32 	%rd103, %r3, 4;
	add.s64 	%rd104, %rd6, %rd103;
	ld.global.u32 	%r162, [%rd104+4];
	add.s32 	%r163, %r162, %r161;
	ld.global.u32 	%r164, [%rd104+-4];
	add.s32 	%r165, %r163, %r164;
	mul.hi.s32 	%r166, %r165, 1431655766;
	shr.u32 	%r167, %r166, 31;
	add.s32 	%r168, %r166, %r167;
	add.s64 	%rd105, %rd5, %rd103;
	st.global.u32 	[%rd105], %r168;
	add.s64 	%rd106, %rd4, %rd101;
	ld.global.u32 	%r169, [%rd106];
	add.s64 	%rd107, %rd4, %rd103;
	ld.global.u32 	%r170, [%rd107+4];
	add.s32 	%r171, %r170, %r169;
	ld.global.u32 	%r172, [%rd107+-4];
	add.s32 	%r173, %r171, %r172;
	mul.hi.s32 	%r174, %r173, 1431655766;
	shr.u32 	%r175, %r174, 31;
	add.s32 	%r176, %r174, %r175;
	add.s64 	%rd108, %rd3, %rd103;
	st.global.u32 	[%rd108], %r176;
	add.s64 	%rd109, %rd2, %rd101;
	ld.global.u32 	%r177, [%rd109];
	add.s64 	%rd110, %rd2, %rd103;
	ld.global.u32 	%r178, [%rd110+4];
	add.s32 	%r179, %r178, %r177;
	ld.global.u32 	%r180, [%rd110+-4];
	add.s32 	%r181, %r179, %r180;
	mul.hi.s32 	%r182, %r181, 1431655766;
	shr.u32 	%r183, %r182, 31;
	add.s32 	%r184, %r182, %r183;
	add.s64 	%rd111, %rd1, %rd103;
	st.global.u32 	[%rd111], %r184;
	bra.uni 	$L__BB0_19;
$L__BB0_5:
	setp.eq.s32 	%p16, %r2, %r7;
	setp.eq.s32 	%p17, %r2, 0;
	setp.ne.s32 	%p18, %r1, %r6;
	or.pred  	%p19, %p17, %p16;
	or.pred  	%p20, %p19, %p18;
	@%p20 bra 	$L__BB0_7;
	mul.wide.s32 	%rd89, %r4, 4;
	add.s64 	%rd90, %rd6, %rd89;
	ld.global.u32 	%r137, [%rd90];
	mul.wide.s32 	%rd91, %r9, 4;
	add.s64 	%rd92, %rd90, %rd91;
	ld.global.u32 	%r138, [%rd92+4];
	add.s32 	%r139, %r138, %r137;
	ld.global.u32 	%r140, [%rd92+-4];
	add.s32 	%r141, %r139, %r140;
	mul.hi.s32 	%r142, %r141, 1431655766;
	shr.u32 	%r143, %r142, 31;
	add.s32 	%r144, %r142, %r143;
	mul.wide.s32 	%rd93, %r3, 4;
	add.s64 	%rd94, %rd5, %rd93;
	st.global.u32 	[%rd94], %r144;
	add.s64 	%rd95, %rd4, %rd89;
	ld.global.u32 	%r145, [%rd95];
	add.s64 	%rd96, %rd95, %rd91;
	ld.global.u32 	%r146, [%rd96+4];
	add.s32 	%r147, %r146, %r145;
	ld.global.u32 	%r148, [%rd96+-4];
	add.s32 	%r149, %r147, %r148;
	mul.hi.s32 	%r150, %r149, 1431655766;
	shr.u32 	%r151, %r150, 31;
	add.s32 	%r152, %r150, %r151;
	add.s64 	%rd97, %rd3, %rd93;
	st.global.u32 	[%rd97], %r152;
	add.s64 	%rd98, %rd2, %rd89;
	ld.global.u32 	%r153, [%rd98];
	add.s64 	%rd99, %rd98, %rd91;
	ld.global.u32 	%r154, [%rd99+4];
	add.s32 	%r155, %r154, %r153;
	ld.global.u32 	%r156, [%rd99+-4];
	add.s32 	%r157, %r155, %r156;
	mul.hi.s32 	%r158, %r157, 1431655766;
	shr.u32 	%r159, %r158, 31;
	add.s32 	%r160, %r158, %r159;
	add.s64 	%rd100, %rd1, %rd93;
	st.global.u32 	[%rd100], %r160;
	bra.uni 	$L__BB0_19;
$L__BB0_7:
	setp.eq.s32 	%p21, %r1, %r6;
	setp.eq.s32 	%p22, %r1, 0;
	setp.ne.s32 	%p23, %r2, 0;
	or.pred  	%p24, %p22, %p21;
	or.pred  	%p25, %p24, %p23;
	@%p25 bra 	$L__BB0_9;
	mul.wide.s32 	%rd73, %r5, 4;
	add.s64 	%rd74, %rd6, %rd73;
	ld.global.u32 	%r113, [%rd74];
	mul.wide.s32 	%rd75, %r4, 4;
	add.s64 	%rd76, %rd6, %rd75;
	ld.global.u32 	%r114, [%rd76];
	add.s32 	%r115, %r114, %r113;
	mul.wide.s32 	%rd77, %r9, 4;
	add.s64 	%rd78, %rd76, %rd77;
	ld.global.u32 	%r116, [%rd78+4];
	add.s32 	%r117, %r115, %r116;
	mul.hi.s32 	%r118, %r117, 1431655766;
	shr.u32 	%r119, %r118, 31;
	add.s32 	%r120, %r118, %r119;
	mul.wide.s32 	%rd79, %r3, 4;
	add.s64 	%rd80, %rd5, %rd79;
	st.global.u32 	[%rd80], %r120;
	add.s64 	%rd81, %rd4, %rd73;
	ld.global.u32 	%r121, [%rd81];
	add.s64 	%rd82, %rd4, %rd75;
	ld.global.u32 	%r122, [%rd82];
	add.s32 	%r123, %r122, %r121;
	add.s64 	%rd83, %rd82, %rd77;
	ld.global.u32 	%r124, [%rd83+4];
	add.s32 	%r125, %r123, %r124;
	mul.hi.s32 	%r126, %r125, 1431655766;
	shr.u32 	%r127, %r126, 31;
	add.s32 	%r128, %r126, %r127;
	add.s64 	%rd84, %rd3, %rd79;
	st.global.u32 	[%rd84], %r128;
	add.s64 	%rd85, %rd2, %rd73;
	ld.global.u32 	%r129, [%rd85];
	add.s64 	%rd86, %rd2, %rd75;
	ld.global.u32 	%r130, [%rd86];
	add.s32 	%r131, %r130, %r129;
	add.s64 	%rd87, %rd86, %rd77;
	ld.global.u32 	%r132, [%rd87+4];
	add.s32 	%r133, %r131, %r132;
	mul.hi.s32 	%r134, %r133, 1431655766;
	shr.u32 	%r135, %r134, 31;
	add.s32 	%r136, %r134, %r135;
	add.s64 	%rd88, %rd1, %rd79;
	st.global.u32 	[%rd88], %r136;
	bra.uni 	$L__BB0_19;
$L__BB0_9:
	setp.eq.s32 	%p26, %r1, %r6;
	setp.eq.s32 	%p27, %r1, 0;
	setp.ne.s32 	%p28, %r2, %r7;
	or.pred  	%p29, %p27, %p26;
	or.pred  	%p30, %p29, %p28;
	@%p30 bra 	$L__BB0_11;
	mul.wide.s32 	%rd57, %r5, 4;
	add.s64 	%rd58, %rd6, %rd57;
	ld.global.u32 	%r89, [%rd58];
	mul.wide.s32 	%rd59, %r4, 4;
	add.s64 	%rd60, %rd6, %rd59;
	ld.global.u32 	%r90, [%rd60];
	add.s32 	%r91, %r90, %r89;
	mul.wide.s32 	%rd61, %r9, 4;
	add.s64 	%rd62, %rd60, %rd61;
	ld.global.u32 	%r92, [%rd62+-4];
	add.s32 	%r93, %r91, %r92;
	mul.hi.s32 	%r94, %r93, 1431655766;
	shr.u32 	%r95, %r94, 31;
	add.s32 	%r96, %r94, %r95;
	mul.wide.s32 	%rd63, %r3, 4;
	add.s64 	%rd64, %rd5, %rd63;
	st.global.u32 	[%rd64], %r96;
	add.s64 	%rd65, %rd4, %rd57;
	ld.global.u32 	%r97, [%rd65];
	add.s64 	%rd66, %rd4, %rd59;
	ld.global.u32 	%r98, [%rd66];
	add.s32 	%r99, %r98, %r97;
	add.s64 	%rd67, %rd66, %rd61;
	ld.global.u32 	%r100, [%rd67+-4];
	add.s32 	%r101, %r99, %r100;
	mul.hi.s32 	%r102, %r101, 1431655766;
	shr.u32 	%r103, %r102, 31;
	add.s32 	%r104, %r102, %r103;
	add.s64 	%rd68, %rd3, %rd63;
	st.global.u32 	[%rd68], %r104;
	add.s64 	%rd69, %rd2, %rd57;
	ld.global.u32 	%r105, [%rd69];
	add.s64 	%rd70, %rd2, %rd59;
	ld.global.u32 	%r106, [%rd70];
	add.s32 	%r107, %r106, %r105;
	add.s64 	%rd71, %rd70, %rd61;
	ld.global.u32 	%r108, [%rd71+-4];
	add.s32 	%r109, %r107, %r108;
	mul.hi.s32 	%r110, %r109, 1431655766;
	shr.u32 	%r111, %r110, 31;
	add.s32 	%r112, %r110, %r111;
	add.s64 	%rd72, %rd1, %rd63;
	st.global.u32 	[%rd72], %r112;
	bra.uni 	$L__BB0_19;
$L__BB0_11:
	or.b32  	%r16, %r1, %r2;
	setp.ne.s32 	%p31, %r16, 0;
	@%p31 bra 	$L__BB0_13;
	mul.wide.u32 	%rd46, %r3, 4;
	add.s64 	%rd47, %rd6, %rd46;
	ld.global.u32 	%r71, [%rd47+4];
	mul.wide.s32 	%rd48, %r5, 4;
	add.s64 	%rd49, %rd6, %rd48;
	ld.global.u32 	%r72, [%rd49];
	add.s32 	%r73, %r72, %r71;
	shr.u32 	%r74, %r73, 31;
	add.s32 	%r75, %r73, %r74;
	shr.s32 	%r76, %r75, 1;
	add.s64 	%rd50, %rd5, %rd46;
	st.global.u32 	[%rd50], %r76;
	add.s64 	%rd51, %rd4, %rd46;
	ld.global.u32 	%r77, [%rd51+4];
	add.s64 	%rd52, %rd4, %rd48;
	ld.global.u32 	%r78, [%rd52];
	add.s32 	%r79, %r78, %r77;
	shr.u32 	%r80, %r79, 31;
	add.s32 	%r81, %r79, %r80;
	shr.s32 	%r82, %r81, 1;
	add.s64 	%rd53, %rd3, %rd46;
	st.global.u32 	[%rd53], %r82;
	add.s64 	%rd54, %rd2, %rd46;
	ld.global.u32 	%r83, [%rd54+4];
	add.s64 	%rd55, %rd2, %rd48;
	ld.global.u32 	%r84, [%rd55];
	add.s32 	%r85, %r84, %r83;
	shr.u32 	%r86, %r85, 31;
	add.s32 	%r87, %r85, %r86;
	shr.s32 	%r88, %r87, 1;
	add.s64 	%rd56, %rd1, %rd46;
	st.global.u32 	[%rd56], %r88;
	bra.uni 	$L__BB0_19;
$L__BB0_13:
	setp.ne.s32 	%p32, %r2, %r7;
	setp.ne.s32 	%p33, %r1, 0;
	or.pred  	%p34, %p33, %p32;
	@%p34 bra 	$L__BB0_15;
	mul.wide.s32 	%rd35, %r3, 4;
	add.s64 	%rd36, %rd6, %rd35;
	ld.global.u32 	%r53, [%rd36+-4];
	mul.wide.s32 	%rd37, %r9, 4;
	add.s64 	%rd38, %rd36, %rd37;
	ld.global.u32 	%r54, [%rd38];
	add.s32 	%r55, %r54, %r53;
	shr.u32 	%r56, %r55, 31;
	add.s32 	%r57, %r55, %r56;
	shr.s32 	%r58, %r57, 1;
	add.s64 	%rd39, %rd5, %rd35;
	st.global.u32 	[%rd39], %r58;
	add.s64 	%rd40, %rd4, %rd35;
	ld.global.u32 	%r59, [%rd40+-4];
	add.s64 	%rd41, %rd40, %rd37;
	ld.global.u32 	%r60, [%rd41];
	add.s32 	%r61, %r60, %r59;
	shr.u32 	%r62, %r61, 31;
	add.s32 	%r63, %r61, %r62;
	shr.s32 	%r64, %r63, 1;
	add.s64 	%rd42, %rd3, %rd35;
	st.global.u32 	[%rd42], %r64;
	add.s64 	%rd43, %rd2, %rd35;
	ld.global.u32 	%r65, [%rd43+-4];
	add.s64 	%rd44, %rd43, %rd37;
	ld.global.u32 	%r66, [%rd44];
	add.s32 	%r67, %r66, %r65;
	shr.u32 	%r68, %r67, 31;
	add.s32 	%r69, %r67, %r68;
	shr.s32 	%r70, %r69, 1;
	add.s64 	%rd45, %rd1, %rd35;
	st.global.u32 	[%rd45], %r70;
	bra.uni 	$L__BB0_19;
$L__BB0_15:
	setp.ne.s32 	%p35, %r2, 0;
	setp.ne.s32 	%p36, %r1, %r6;
	or.pred  	%p37, %p35, %p36;
	@%p37 bra 	$L__BB0_17;
	mul.wide.s32 	%rd24, %r3, 4;
	add.s64 	%rd25, %rd6, %rd24;
	ld.global.u32 	%r35, [%rd25+4];
	mul.wide.s32 	%rd26, %r4, 4;
	add.s64 	%rd27, %rd6, %rd26;
	ld.global.u32 	%r36, [%rd27];
	add.s32 	%r37, %r36, %r35;
	shr.u32 	%r38, %r37, 31;
	add.s32 	%r39, %r37, %r38;
	shr.s32 	%r40, %r39, 1;
	add.s64 	%rd28, %rd5, %rd24;
	st.global.u32 	[%rd28], %r40;
	add.s64 	%rd29, %rd4, %rd24;
	ld.global.u32 	%r41, [%rd29+4];
	add.s64 	%rd30, %rd4, %rd26;
	ld.global.u32 	%r42, [%rd30];
	add.s32 	%r43, %r42, %r41;
	shr.u32 	%r44, %r43, 31;
	add.s32 	%r45, %r43, %r44;
	shr.s32 	%r46, %r45, 1;
	add.s64 	%rd31, %rd3, %rd24;
	st.global.u32 	[%rd31], %r46;
	add.s64 	%rd32, %rd2, %rd24;
	ld.global.u32 	%r47, [%rd32+4];
	add.s64 	%rd33, %rd2, %rd26;
	ld.global.u32 	%r48, [%rd33];
	add.s32 	%r49, %r48, %r47;
	shr.u32 	%r50, %r49, 31;
	add.s32 	%r51, %r49, %r50;
	shr.s32 	%r52, %r51, 1;
	add.s64 	%rd34, %rd1, %rd24;
	st.global.u32 	[%rd34], %r52;
	bra.uni 	$L__BB0_19;
$L__BB0_17:
	setp.ne.s32 	%p38, %r2, %r7;
	setp.ne.s32 	%p39, %r1, %r6;
	or.pred  	%p40, %p39, %p38;
	@%p40 bra 	$L__BB0_19;
	mul.wide.s32 	%rd13, %r3, 4;
	add.s64 	%rd14, %rd6, %rd13;
	ld.global.u32 	%r17, [%rd14+-4];
	mul.wide.s32 	%rd15, %r4, 4;
	add.s64 	%rd16, %rd6, %rd15;
	ld.global.u32 	%r18, [%rd16];
	add.s32 	%r19, %r18, %r17;
	shr.u32 	%r20, %r19, 31;
	add.s32 	%r21, %r19, %r20;
	shr.s32 	%r22, %r21, 1;
	add.s64 	%rd17, %rd5, %rd13;
	st.global.u32 	[%rd17], %r22;
	add.s64 	%rd18, %rd4, %rd13;
	ld.global.u32 	%r23, [%rd18+-4];
	add.s64 	%rd19, %rd4, %rd15;
	ld.global.u32 	%r24, [%rd19];
	add.s32 	%r25, %r24, %r23;
	shr.u32 	%r26, %r25, 31;
	add.s32 	%r27, %r25, %r26;
	shr.s32 	%r28, %r27, 1;
	add.s64 	%rd20, %rd3, %rd13;
	st.global.u32 	[%rd20], %r28;
	add.s64 	%rd21, %rd2, %rd13;
	ld.global.u32 	%r29, [%rd21+-4];
	add.s64 	%rd22, %rd2, %rd15;
	ld.global.u32 	%r30, [%rd22];
	add.s32 	%r31, %r30, %r29;
	shr.u32 	%r32, %r31, 31;
	add.s32 	%r33, %r31, %r32;
	shr.s32 	%r34, %r33, 1;
	add.s64 	%rd23, %rd1, %rd13;
	st.global.u32 	[%rd23], %r34;
$L__BB0_19:
	ret;

}
	// .globl	_Z12doCopyKernelPiS_S_S_S_S_ii
.visible .entry _Z12doCopyKernelPiS_S_S_S_S_ii(
	.param .u64 .ptr .align 1 _Z12doCopyKernelPiS_S_S_S_S_ii_param_0,
	.param .u64 .ptr .align 1 _Z12doCopyKernelPiS_S_S_S_S_ii_param_1,
	.param .u64 .ptr .align 1 _Z12doCopyKernelPiS_S_S_S_S_ii_param_2,
	.param .u64 .ptr .align 1 _Z12doCopyKernelPiS_S_S_S_S_ii_param_3,
	.param .u64 .ptr .align 1 _Z12doCopyKernelPiS_S_S_S_S_ii_param_4,
	.param .u64 .ptr .align 1 _Z12doCopyKernelPiS_S_S_S_S_ii_param_5,
	.param .u32 _Z12doCopyKernelPiS_S_S_S_S_ii_param_6,
	.param .u32 _Z12doCopyKernelPiS_S_S_S_S_ii_param_7
)
{
	.reg .pred 	%p<4>;
	.reg .b32 	%r<17>;
	.reg .b64 	%rd<20>;

	ld.param.u64 	%rd1, [_Z12doCopyKernelPiS_S_S_S_S_ii_param_0];
	ld.param.u64 	%rd2, [_Z12doCopyKernelPiS_S_S_S_S_ii_param_1];
	ld.param.u64 	%rd3, [_Z12doCopyKernelPiS_S_S_S_S_ii_param_2];
	ld.param.u64 	%rd4, [_Z12doCopyKernelPiS_S_S_S_S_ii_param_3];
	ld.param.u64 	%rd5, [_Z12doCopyKernelPiS_S_S_S_S_ii_param_4];
	ld.param.u64 	%rd6, [_Z12doCopyKernelPiS_S_S_S_S_ii_param_5];
	ld.param.u32 	%r2, [_Z12doCopyKernelPiS_S_S_S_S_ii_param_6];
	ld.param.u32 	%r4, [_Z12doCopyKernelPiS_S_S_S_S_ii_param_7];
	mov.u32 	%r5, %ctaid.y;
	mov.u32 	%r6, %ntid.y;
	mov.u32 	%r7, %tid.y;
	mad.lo.s32 	%r8, %r5, %r6, %r7;
	mov.u32 	%r10, %ctaid.x;
	mov.u32 	%r11, %ntid.x;
	mov.u32 	%r12, %tid.x;
	mad.lo.s32 	%r13, %r10, %r11, %r12;
	mad.lo.s32 	%r1, %r4, %r8, %r13;
	setp.ge.s32 	%p1, %r13, %r4;
	setp.ge.s32 	%p2, %r8, %r2;
	or.pred  	%p3, %p1, %p2;
	@%p3 bra 	$L__BB1_2;
	cvta.to.global.u64 	%rd7, %rd4;
	cvta.to.global.u64 	%rd8, %rd1;
	cvta.to.global.u64 	%rd9, %rd6;
	cvta.to.global.u64 	%rd10, %rd2;
	cvta.to.global.u64 	%rd11, %rd5;
	cvta.to.global.u64 	%rd12, %rd3;
	mul.wide.s32 	%rd13, %r1, 4;
	add.s64 	%rd14, %rd7, %rd13;
	ld.global.u32 	%r14, [%rd14];
	add.s64 	%rd15, %rd8, %rd13;
	st.global.u32 	[%rd15], %r14;
	add.s64 	%rd16, %rd9, %rd13;
	ld.global.u32 	%r15, [%rd16];
	add.s64 	%rd17, %rd10, %rd13;
	st.global.u32 	[%rd17], %r15;
	add.s64 	%rd18, %rd11, %rd13;
	ld.global.u32 	%r16, [%rd18];
	add.s64 	%rd19, %rd12, %rd13;
	st.global.u32 	[%rd19], %r16;
$L__BB1_2:
	ret;

}


// ===== COMPILED SASS (sm_100) =====

	.target	sm_100

	.elftype	@"ET_EXEC"


//--------------------- .note.nv.tkinfo           --------------------------
	.section	.note.nv.tkinfo,"",@"SHT_NOTE"
	.sectionflags	@"SHF_NOTE_NV_TKINFO"
	.tkinfo
        /*0018*/ 	.word	0x00000002
        /*0030*/ 	.string	""
        /*0030*/ 	.string	"ptxas"
        /*0030*/ 	.string	"Cuda compilation tools, release 13.0, V13.0.88"
        /*0030*/ 	.string	"Build cuda_13.0.r13.0/compiler.36424714_0"
        /*0030*/ 	.string	"-arch sm_100 -m 64 "



//--------------------- .note.nv.cuinfo           --------------------------
	.section	.note.nv.cuinfo,"",@"SHT_NOTE"
	.sectionflags	@"SHF_NOTE_NV_CUINFO"
        /*0018*/ 	.short	0x0002
        /*001a*/ 	.short	0x0064
        /*001c*/ 	.short	0x0082
	.zero		2


//--------------------- .nv.info                  --------------------------
	.section	.nv.info,"",@"SHT_CUDA_INFO"
	.align	4


	//----- nvinfo : EIATTR_REGCOUNT
	.align		4
        /*0000*/ 	.byte	0x04, 0x2f
        /*0002*/ 	.short	(.L_1 - .L_0)
	.align		4
.L_0:
        /*0004*/ 	.word	index@(_Z20performUpdatesKernelPiS_S_S_S_S_ii)
        /*0008*/ 	.word	0x00000018


	//----- nvinfo : EIATTR_FRAME_SIZE
	.align		4
.L_1:
        /*000c*/ 	.byte	0x04, 0x11
        /*000e*/ 	.short	(.L_3 - .L_2)
	.align		4
.L_2:
        /*0010*/ 	.word	index@(_Z20performUpdatesKernelPiS_S_S_S_S_ii)
        /*0014*/ 	.word	0x00000000


	//----- nvinfo : EIATTR_REGCOUNT
	.align		4
.L_3:
        /*0018*/ 	.byte	0x04, 0x2f
        /*001a*/ 	.short	(.L_5 - .L_4)
	.align		4
.L_4:
        /*001c*/ 	.word	index@(_Z12doCopyKernelPiS_S_S_S_S_ii)
        /*0020*/ 	.word	0x00000012


	//----- nvinfo : EIATTR_FRAME_SIZE
	.align		4
.L_5:
        /*0024*/ 	.byte	0x04, 0x11
        /*0026*/ 	.short	(.L_7 - .L_6)
	.align		4
.L_6:
        /*0028*/ 	.word	index@(_Z12doCopyKernelPiS_S_S_S_S_ii)
        /*002c*/ 	.word	0x00000000


	//----- nvinfo : EIATTR_MIN_STACK_SIZE
	.align		4
.L_7:
        /*0030*/ 	.byte	0x04, 0x12
        /*0032*/ 	.short	(.L_9 - .L_8)
	.align		4
.L_8:
        /*0034*/ 	.word	index@(_Z12doCopyKernelPiS_S_S_S_S_ii)
        /*0038*/ 	.word	0x00000000


	//----- nvinfo : EIATTR_MIN_STACK_SIZE
	.align		4
.L_9:
        /*003c*/ 	.byte	0x04, 0x12
        /*003e*/ 	.short	(.L_11 - .L_10)
	.align		4
.L_10:
        /*0040*/ 	.word	index@(_Z20performUpdatesKernelPiS_S_S_S_S_ii)
        /*0044*/ 	.word	0x00000000
.L_11:


//--------------------- .nv.compat                --------------------------
	.section	.nv.compat,"",@"SHT_CUDA_COMPAT_INFO"
	.align	4
        /*0000*/ 	.byte	0x02, 0x09, 0x00, 0x00, 0x02, 0x02, 0x01, 0x00, 0x02, 0x05, 0x05, 0x00, 0x03, 0x07, 0x01, 0x01
        /*0010*/ 	.byte	0x02, 0x03, 0x00, 0x00, 0x02, 0x06, 0x01, 0x00, 0x04, 0x0b, 0x08, 0x00, 0x09, 0x00, 0x00, 0x00
        /*0020*/ 	.byte	0x00, 0x00, 0x00, 0x00


//--------------------- .nv.info._Z12doCopyKernelPiS_S_S_S_S_ii --------------------------
	.section	.nv.info._Z12doCopyKernelPiS_S_S_S_S_ii,"",@"SHT_CUDA_INFO"
	.sectionflags	@""
	.align	4


	//----- nvinfo : EIATTR_CUDA_API_VERSION
	.align		4
        /*0000*/ 	.byte	0x04, 0x37
        /*0002*/ 	.short	(.L_13 - .L_12)
.L_12:
        /*0004*/ 	.word	0x00000082


	//----- nvinfo : EIATTR_KPARAM_INFO
	.align		4
.L_13:
        /*0008*/ 	.byte	0x04, 0x17
        /*000a*/ 	.short	(.L_15 - .L_14)
.L_14:
        /*000c*/ 	.word	0x00000000
        /*0010*/ 	.short	0x0007
        /*0012*/ 	.short	0x0034
        /*0014*/ 	.byte	0x00, 0xf0, 0x11, 0x00


	//----- nvinfo : EIATTR_KPARAM_INFO
	.align		4
.L_15:
        /*0018*/ 	.byte	0x04, 0x17
        /*001a*/ 	.short	(.L_17 - .L_16)
.L_16:
        /*001c*/ 	.word	0x00000000
        /*0020*/ 	.short	0x0006
        /*0022*/ 	.short	0x0030
        /*0024*/ 	.byte	0x00, 0xf0, 0x11, 0x00


	//----- nvinfo : EIATTR_KPARAM_INFO
	.align		4
.L_17:
        /*0028*/ 	.byte	0x04, 0x17
        /*002a*/ 	.short	(.L_19 - .L_18)
.L_18:
        /*002c*/ 	.word	0x00000000
        /*0030*/ 	.short	0x0005
        /*0032*/ 	.short	0x0028
        /*0034*/ 	.byte	0x00, 0xf5, 0x21, 0x00


	//----- nvinfo : EIATTR_KPARAM_INFO
	.align		4
.L_19:
        /*0038*/ 	.byte	0x04, 0x17
        /*003a*/ 	.short	(.L_21 - .L_20)
.L_20:
        /*003c*/ 	.word	0x00000000
        /*0040*/ 	.short	0x0004
        /*0042*/ 	.short	0x0020
        /*0044*/ 	.byte	0x00, 0xf5, 0x21, 0x00


	//----- nvinfo : EIATTR_KPARAM_INFO
	.align		4
.L_21:
        /*0048*/ 	.byte	0x04, 0x17
        /*004a*/ 	.short	(.L_23 - .L_22)
.L_22:
        /*004c*/ 	.word	0x00000000
        /*0050*/ 	.short	0x0003
        /*0052*/ 	.short	0x0018
        /*0054*/ 	.byte	0x00, 0xf5, 0x21, 0x00


	//----- nvinfo : EIATTR_KPARAM_INFO
	.align		4
.L_23:
        /*0058*/ 	.byte	0x04, 0x17
        /*005a*/ 	.short	(.L_25 - .L_24)
.L_24:
        /*005c*/ 	.word	0x00000000
        /*0060*/ 	.short	0x0002
        /*0062*/ 	.short	0x0010
        /*0064*/ 	.byte	0x00, 0xf5, 0x21, 0x00


	//----- nvinfo : EIATTR_KPARAM_INFO
	.align		4
.L_25:
        /*0068*/ 	.byte	0x04, 0x17
        /*006a*/ 	.short	(.L_27 - .L_26)
.L_26:
        /*006c*/ 	.word	0x00000000
        /*0070*/ 	.short	0x0001
        /*0072*/ 	.short	0x0008
        /*0074*/ 	.byte	0x00, 0xf5, 0x21, 0x00


	//----- nvinfo : EIATTR_KPARAM_INFO
	.align		4
.L_27:
        /*0078*/ 	.byte	0x04, 0x17
        /*007a*/ 	.short	(.L_29 - .L_28)
.L_28:
        /*007c*/ 	.word	0x00000000
        /*0080*/ 	.short	0x0000
        /*0082*/ 	.short	0x0000
        /*0084*/ 	.byte	0x00, 0xf5, 0x21, 0x00


	//----- nvinfo : EIATTR_SPARSE_MMA_MASK
	.align		4
.L_29:
        /*0088*/ 	.byte	0x03, 0x50
        /*008a*/ 	.short	0x0000


	//----- nvinfo : EIATTR_MAXREG_COUNT
	.align		4
        /*008c*/ 	.byte	0x03, 0x1b
        /*008e*/ 	.short	0x00ff


	//----- nvinfo : EIATTR_MERCURY_ISA_VERSION
	.align		4
        /*0090*/ 	.byte	0x03, 0x5f
        /*0092*/ 	.short	0x0101


	//----- nvinfo : EIATTR_VRC_CTA_INIT_COUNT
	.align		4
        /*0094*/ 	.byte	0x02, 0x4a
	.zero		1
	.zero		1


	//----- nvinfo : EIATTR_EXIT_INSTR_OFFSETS
	.align		4
        /*0098*/ 	.byte	0x04, 0x1c
        /*009a*/ 	.short	(.L_31 - .L_30)


	//   ....[0]....
.L_30:
        /*009c*/ 	.word	0x000000d0


	//   ....[1]....
        /*00a0*/ 	.word	0x00000210


	//----- nvinfo : EIATTR_CBANK_PARAM_SIZE
	.align		4
.L_31:
        /*00a4*/ 	.byte	0x03, 0x19
        /*00a6*/ 	.short	0x0038


	//----- nvinfo : EIATTR_PARAM_CBANK
	.align		4
        /*00a8*/ 	.byte	0x04, 0x0a
        /*00aa*/ 	.short	(.L_33 - .L_32)
	.align		4
.L_32:
        /*00ac*/ 	.word	index@(.nv.constant0._Z12doCopyKernelPiS_S_S_S_S_ii)
        /*00b0*/ 	.short	0x0380
        /*00b2*/ 	.short	0x0038


	//----- nvinfo : EIATTR_SW_WAR
	.align		4
.L_33:
        /*00b4*/ 	.byte	0x04, 0x36
        /*00b6*/ 	.short	(.L_35 - .L_34)
.L_34:
        /*00b8*/ 	.word	0x00000008
.L_35:


//--------------------- .nv.info._Z20performUpdatesKernelPiS_S_S_S_S_ii --------------------------
	.section	.nv.info._Z20performUpdatesKernelPiS_S_S_S_S_ii,"",@"SHT_CUDA_INFO"
	.sectionflags	@""
	.align	4


	//----- nvinfo : EIATTR_CUDA_API_VERSION
	.align		4
        /*0000*/ 	.byte	0x04, 0x37
        /*0002*/ 	.short	(.L_37 - .L_36)
.L_36:
        /*0004*/ 	.word	0x00000082


	//----- nvinfo : EIATTR_KPARAM_INFO
	.align		4
.L_37:
        /*0008*/ 	.byte	0x04, 0x17
        /*000a*/ 	.short	(.L_39 - .L_38)
.L_38:
        /*000c*/ 	.word	0x00000000
        /*0010*/ 	.short	0x0007
        /*0012*/ 	.short	0x0034
        /*0014*/ 	.byte	0x00, 0xf0, 0x11, 0x00


	//----- nvinfo : EIATTR_KPARAM_INFO
	.align		4
.L_39:
        /*0018*/ 	.byte	0x04, 0x17
        /*001a*/ 	.short	(.L_41 - .L_40)
.L_40:
        /*001c*/ 	.word	0x00000000
        /*0020*/ 	.short	0x0006
        /*0022*/ 	.short	0x0030
        /*0024*/ 	.byte	0x00, 0xf0, 0x11, 0x00


	//----- nvinfo : EIATTR_KPARAM_INFO
	.align		4
.L_41:
        /*0028*/ 	.byte	0x04, 0x17
        /*002a*/ 	.short	(.L_43 - .L_42)
.L_42:
        /*002c*/ 	.word	0x00000000
        /*0030*/ 	.short	0x0005
        /*0032*/ 	.short	0x0028
        /*0034*/ 	.byte	0x00, 0xf5, 0x21, 0x00


	//----- nvinfo : EIATTR_KPARAM_INFO
	.align		4
.L_43:
        /*0038*/ 	.byte	0x04, 0x17
        /*003a*/ 	.short	(.L_45 - .L_44)
.L_44:
        /*003c*/ 	.word	0x00000000
        /*0040*/ 	.short	0x0004
        /*0042*/ 	.short	0x0020
        /*0044*/ 	.byte	0x00, 0xf5, 0x21, 0x00


	//----- nvinfo : EIATTR_KPARAM_INFO
	.align		4
.L_45:
        /*0048*/ 	.byte	0x04, 0x17
        /*004a*/ 	.short	(.L_47 - .L_46)
.L_46:
        /*004c*/ 	.word	0x00000000
        /*0050*/ 	.short	0x0003
        /*0052*/ 	.short	0x0018
        /*0054*/ 	.byte	0x00, 0xf5, 0x21, 0x00


	//----- nvinfo : EIATTR_KPARAM_INFO
	.align		4
.L_47:
        /*0058*/ 	.byte	0x04, 0x17
        /*005a*/ 	.short	(.L_49 - .L_48)
.L_48:
        /*005c*/ 	.word	0x00000000
        /*0060*/ 	.short	0x0002
        /*0062*/ 	.short	0x0010
        /*0064*/ 	.byte	0x00, 0xf5, 0x21, 0x00


	//----- nvinfo : EIATTR_KPARAM_INFO
	.align		4
.L_49:
        /*0068*/ 	.byte	0x04, 0x17
        /*006a*/ 	.short	(.L_51 - .L_50)
.L_50:
        /*006c*/ 	.word	0x00000000
        /*0070*/ 	.short	0x0001
        /*0072*/ 	.short	0x0008
        /*0074*/ 	.byte	0x00, 0xf5, 0x21, 0x00


	//----- nvinfo : EIATTR_KPARAM_INFO
	.align		4
.L_51:
        /*0078*/ 	.byte	0x04, 0x17
        /*007a*/ 	.short	(.L_53 - .L_52)
.L_52:
        /*007c*/ 	.word	0x00000000
        /*0080*/ 	.short	0x0000
        /*0082*/ 	.short	0x0000
        /*0084*/ 	.byte	0x00, 0xf5, 0x21, 0x00


	//----- nvinfo : EIATTR_SPARSE_MMA_MASK
	.align		4
.L_53:
        /*0088*/ 	.byte	0x03, 0x50
        /*008a*/ 	.short	0x0000


	//----- nvinfo : EIATTR_MAXREG_COUNT
	.align		4
        /*008c*/ 	.byte	0x03, 0x1b
        /*008e*/ 	.short	0x00ff


	//----- nvinfo : EIATTR_MERCURY_ISA_VERSION
	.align		4
        /*0090*/ 	.byte	0x03, 0x5f
        /*0092*/ 	.short	0x0101


	//----- nvinfo : EIATTR_VRC_CTA_INIT_COUNT
	.align		4
        /*0094*/ 	.byte	0x02, 0x4a
	.zero		1
	.zero		1


	//----- nvinfo : EIATTR_EXIT_INSTR_OFFSETS
	.align		4
        /*0098*/ 	.byte	0x04, 0x1c
        /*009a*/ 	.short	(.L_55 - .L_54)


	//   ....[0]....
.L_54:
        /*009c*/ 	.word	0x000000c0


	//   ....[1]....
        /*00a0*/ 	.word	0x00000470


	//   ....[2]....
        /*00a4*/ 	.word	0x00000710


	//   ....[3]....
        /*00a8*/ 	.word	0x00000980


	//   ....[4]....
        /*00ac*/ 	.word	0x00000c20


	//   ....[5]....
        /*00b0*/ 	.word	0x00000ec0


	//   ....[6]....
        /*00b4*/ 	.word	0x00001100


	//   ....[7]....
        /*00b8*/ 	.word	0x00001350


	//   ....[8]....
        /*00bc*/ 	.word	0x000015a0


	//   ....[9]....
        /*00c0*/ 	.word	0x000015c0


	//   ....[10]....
        /*00c4*/ 	.word	0x000017e0


	//----- nvinfo : EIATTR_CRS_STACK_SIZE
	.align		4
.L_55:
        /*00c8*/ 	.byte	0x04, 0x1e
        /*00ca*/ 	.short	(.L_57 - .L_56)
.L_56:
        /*00cc*/ 	.word	0x00000000


	//----- nvinfo : EIATTR_CBANK_PARAM_SIZE
	.align		4
.L_57:
        /*00d0*/ 	.byte	0x03, 0x19
        /*00d2*/ 	.short	0x0038


	//----- nvinfo : EIATTR_PARAM_CBANK
	.align		4
        /*00d4*/ 	.byte	0x04, 0x0a
        /*00d6*/ 	.short	(.L_59 - .L_58)
	.align		4
.L_58:
        /*00d8*/ 	.word	index@(.nv.constant0._Z20performUpdatesKernelPiS_S_S_S_S_ii)
        /*00dc*/ 	.short	0x0380
        /*00de*/ 	.short	0x0038


	//----- nvinfo : EIATTR_SW_WAR
	.align		4
.L_59:
        /*00e0*/ 	.byte	0x04, 0x36
        /*00e2*/ 	.short	(.L_61 - .L_60)
.L_60:
        /*00e4*/ 	.word	0x00000008
.L_61:


//--------------------- .nv.callgraph             --------------------------
	.section	.nv.callgraph,"",@"SHT_CUDA_CALLGRAPH"
	.align	4
	.sectionentsize	8
	.align		4
        /*0000*/ 	.word	0x00000000
	.align		4
        /*0004*/ 	.word	0xffffffff
	.align		4
        /*0008*/ 	.word	0x00000000
	.align		4
        /*000c*/ 	.word	0xfffffffe
	.align		4
        /*0010*/ 	.word	0x00000000
	.align		4
        /*0014*/ 	.word	0xfffffffd
	.align		4
        /*0018*/ 	.word	0x00000000
	.align		4
        /*001c*/ 	.word	0xfffffffc


//--------------------- .text._Z12doCopyKernelPiS_S_S_S_S_ii --------------------------
	.section	.text._Z12doCopyKernelPiS_S_S_S_S_ii,"ax",@progbits
	.align	128
        .global         _Z12doCopyKernelPiS_S_S_S_S_ii
        .type           _Z12doCopyKernelPiS_S_S_S_S_ii,@function
        .size           _Z12doCopyKernelPiS_S_S_S_S_ii,(.L_x_10 - _Z12doCopyKernelPiS_S_S_S_S_ii)
        .other          _Z12doCopyKernelPiS_S_S_S_S_ii,@"STO_CUDA_ENTRY STV_DEFAULT"
_Z12doCopyKernelPiS_S_S_S_S_ii:
.text._Z12doCopyKernelPiS_S_S_S_S_ii:
[----:B------:R-:W-:Y:S01]  /*0000*/  LDC R1, c[0x0][0x37c] ;  /* 0x0000df00ff017b82 */ /* 0x000fe20000000800 */
[----:B------:R-:W0:Y:S07]  /*0010*/  S2R R3, SR_TID.Y ;  /* 0x0000000000037919 */ /* 0x000e2e0000002200 */
[----:B------:R-:W0:Y:S01]  /*0020*/  S2UR UR4, SR_CTAID.Y ;  /* 0x00000000000479c3 */ /* 0x000e220000002600 */
[----:B------:R-:W1:Y:S01]  /*0030*/  LDCU.64 UR6, c[0x0][0x3b0] ;  /* 0x00007600ff0677ac */ /* 0x000e620008000a00 */
[----:B------:R-:W2:Y:S06]  /*0040*/  S2R R5, SR_TID.X ;  /* 0x0000000000057919 */ /* 0x000eac0000002100 */
[----:B------:R-:W0:Y:S08]  /*0050*/  LDC R0, c[0x0][0x364] ;  /* 0x0000d900ff007b82 */ /* 0x000e300000000800 */
[----:B------:R-:W2:Y:S08]  /*0060*/  S2UR UR5, SR_CTAID.X ;  /* 0x00000000000579c3 */ /* 0x000eb00000002500 */
[----:B------:R-:W2:Y:S01]  /*0070*/  LDC R2, c[0x0][0x360] ;  /* 0x0000d800ff027b82 */ /* 0x000ea20000000800 */
[----:B0-----:R-:W-:-:S05]  /*0080*/  IMAD R0, R0, UR4, R3 ;  /* 0x0000000400007c24 */ /* 0x001fca000f8e0203 */
[----:B-1----:R-:W-:Y:S01]  /*0090*/  ISETP.GE.AND P0, PT, R0, UR6, PT ;  /* 0x0000000600007c0c */ /* 0x002fe2000bf06270 */
[----:B--2---:R-:W-:-:S04]  /*00a0*/  IMAD R3, R2, UR5, R5 ;  /* 0x0000000502037c24 */ /* 0x004fc8000f8e0205 */
[----:B------:R-:W-:Y:S01]  /*00b0*/  IMAD R13, R0, UR7, R3 ;  /* 0x00000007000d7c24 */ /* 0x000fe2000f8e0203 */
[----:B------:R-:W-:-:S13]  /*00c0*/  ISETP.GE.OR P0, PT, R3, UR7, P0 ;  /* 0x0000000703007c0c */ /* 0x000fda0008706670 */
[----:B------:R-:W-:Y:S05]  /*00d0*/  @P0 EXIT ;  /* 0x000000000000094d */ /* 0x000fea0003800000 */
[----:B------:R-:W0:Y:S01]  /*00e0*/  LDC.64 R2, c[0x0][0x398] ;  /* 0x0000e600ff027b82 */ /* 0x000e220000000a00 */
[----:B------:R-:W1:Y:S07]  /*00f0*/  LDCU.64 UR4, c[0x0][0x358] ;  /* 0x00006b00ff0477ac */ /* 0x000e6e0008000a00 */
[----:B------:R-:W2:Y:S08]  /*0100*/  LDC.64 R4, c[0x0][0x380] ;  /* 0x0000e000ff047b82 */ /* 0x000eb00000000a00 */
[----:B------:R-:W3:Y:S01]  /*0110*/  LDC.64 R6, c[0x0][0x3a8] ;  /* 0x0000ea00ff067b82 */ /* 0x000ee20000000a00 */
[----:B0-----:R-:W-:-:S07]  /*0120*/  IMAD.WIDE R2, R13, 0x4, R2 ;  /* 0x000000040d027825 */ /* 0x001fce00078e0202 */
[----:B------:R-:W0:Y:S01]  /*0130*/  LDC.64 R8, c[0x0][0x388] ;  /* 0x0000e200ff087b82 */ /* 0x000e220000000a00 */
[----:B-1----:R1:W4:Y:S01]  /*0140*/  LDG.E R15, desc[UR4][R2.64] ;  /* 0x00000004020f7981 */ /* 0x002322000c1e1900 */
[----:B--2---:R-:W-:-:S06]  /*0150*/  IMAD.WIDE R4, R13, 0x4, R4 ;  /* 0x000000040d047825 */ /* 0x004fcc00078e0204 */
[----:B------:R-:W2:Y:S01]  /*0160*/  LDC.64 R10, c[0x0][0x3a0] ;  /* 0x0000e800ff0a7b82 */ /* 0x000ea20000000a00 */
[----:B---3--:R-:W-:-:S07]  /*0170*/  IMAD.WIDE R6, R13, 0x4, R6 ;  /* 0x000000040d067825 */ /* 0x008fce00078e0206 */
[----:B-1----:R-:W1:Y:S01]  /*0180*/  LDC.64 R2, c[0x0][0x390] ;  /* 0x0000e400ff027b82 */ /* 0x002e620000000a00 */
[----:B----4-:R-:W-:Y:S04]  /*0190*/  STG.E desc[UR4][R4.64], R15 ;  /* 0x0000000f04007986 */ /* 0x010fe8000c101904 */
[----:B------:R-:W3:Y:S01]  /*01a0*/  LDG.E R7, desc[UR4][R6.64] ;  /* 0x0000000406077981 */ /* 0x000ee2000c1e1900 */
[----:B0-----:R-:W-:-:S04]  /*01b0*/  IMAD.WIDE R8, R13, 0x4, R8 ;  /* 0x000000040d087825 */ /* 0x001fc800078e0208 */
[C---:B--2---:R-:W-:Y:S01]  /*01c0*/  IMAD.WIDE R10, R13.reuse, 0x4, R10 ;  /* 0x000000040d0a7825 */ /* 0x044fe200078e020a */
[----:B---3--:R-:W-:Y:S05]  /*01d0*/  STG.E desc[UR4][R8.64], R7 ;  /* 0x0000000708007986 */ /* 0x008fea000c101904 */
[----:B------:R-:W2:Y:S01]  /*01e0*/  LDG.E R11, desc[UR4][R10.64] ;  /* 0x000000040a0b7981 */ /* 0x000ea2000c1e1900 */
[----:B-1----:R-:W-:-:S05]  /*01f0*/  IMAD.WIDE R2, R13, 0x4, R2 ;  /* 0x000000040d027825 */ /* 0x002fca00078e0202 */
[----:B--2---:R-:W-:Y:S01]  /*0200*/  STG.E desc[UR4][R2.64], R11 ;  /* 0x0000000b02007986 */ /* 0x004fe2000c101904 */
[----:B------:R-:W-:Y:S05]  /*0210*/  EXIT ;  /* 0x000000000000794d */ /* 0x000fea0003800000 */
.L_x_0:
[----:B------:R-:W-:-:S00]  /*0220*/  BRA `(.L_x_0) ;  /* 0xfffffffc00fc7947 */ /* 0x000fc0000383ffff */
[----:B------:R-:W-:-:S00]  /*0230*/  NOP ;  /* 0x0000000000007918 */ /* 0x000fc00000000000 */
        /* <DEDUP_REMOVED lines=12> */
.L_x_10:


//--------------------- .text._Z20performUpdatesKernelPiS_S_S_S_S_ii --------------------------
	.section	.text._Z20performUpdatesKernelPiS_S_S_S_S_ii,"ax",@progbits
	.align	128
        .global         _Z20performUpdatesKernelPiS_S_S_S_S_ii
        .type           _Z20performUpdatesKernelPiS_S_S_S_S_ii,@function
        .size           _Z20performUpdatesKernelPiS_S_S_S_S_ii,(.L_x_11 - _Z20performUpdatesKernelPiS_S_S_S_S_ii)
        .other          _Z20performUpdatesKernelPiS_S_S_S_S_ii,@"STO_CUDA_ENTRY STV_DEFAULT"
_Z20performUpdatesKernelPiS_S_S_S_S_ii:
.text._Z20performUpdatesKernelPiS_S_S_S_S_ii:
[----:B------:R-:W-:Y:S01]  /*0000*/  LDC R1, c[0x0][0x37c] ;  /* 0x0000df00ff017b82 */ /* 0x000fe20000000800 */
[----:B------:R-:W0:Y:S07]  /*0010*/  S2R R7, SR_TID.X ;  /* 0x0000000000077919 */ /* 0x000e2e0000002100 */
[----:B------:R-:W1:Y:S01]  /*0020*/  LDC R5, c[0x0][0x364] ;  /* 0x0000d900ff057b82 */ /* 0x000e620000000800 */
[----:B------:R-:W1:Y:S07]  /*0030*/  S2R R0, SR_TID.Y ;  /* 0x0000000000007919 */ /* 0x000e6e0000002200 */
[----:B------:R-:W0:Y:S08]  /*0040*/  S2UR UR5, SR_CTAID.X ;  /* 0x00000000000579c3 */ /* 0x000e300000002500 */
[----:B------:R-:W0:Y:S08]  /*0050*/  LDC R6, c[0x0][0x360] ;  /* 0x0000d800ff067b82 */ /* 0x000e300000000800 */
[----:B------:R-:W1:Y:S08]  /*0060*/  S2UR UR4, SR_CTAID.Y ;  /* 0x00000000000479c3 */ /* 0x000e700000002600 */
[----:B------:R-:W2:Y:S01]  /*0070*/  LDC.64 R2, c[0x0][0x3b0] ;  /* 0x0000ec00ff027b82 */ /* 0x000ea20000000a00 */
[----:B0-----:R-:W-:-:S02]  /*0080*/  IMAD R6, R6, UR5, R7 ;  /* 0x0000000506067c24 */ /* 0x001fc4000f8e0207 */
[----:B-1----:R-:W-:-:S03]  /*0090*/  IMAD R5, R5, UR4, R0 ;  /* 0x0000000405057c24 */ /* 0x002fc6000f8e0200 */
[----:B--2---:R-:W-:-:S04]  /*00a0*/  ISETP.GE.AND P0, PT, R6, R3, PT ;  /* 0x000000030600720c */ /* 0x004fc80003f06270 */
[----:B------:R-:W-:-:S13]  /*00b0*/  ISETP.GE.OR P0, PT, R5, R2, P0 ;  /* 0x000000020500720c */ /* 0x000fda0000706670 */
[----:B------:R-:W-:Y:S05]  /*00c0*/  @P0 EXIT ;  /* 0x000000000000094d */ /* 0x000fea0003800000 */
[----:B------:R-:W-:Y:S01]  /*00d0*/  IADD3 R8, PT, PT, R2, -0x1, RZ ;  /* 0xffffffff02087810 */ /* 0x000fe20007ffe0ff */
[-C--:B------:R-:W-:Y:S01]  /*00e0*/  IMAD R0, R5, R3.reuse, R6 ;  /* 0x0000000305007224 */ /* 0x080fe200078e0206 */
[----:B------:R-:W-:Y:S01]  /*00f0*/  IADD3 R7, PT, PT, R3, -0x1, RZ ;  /* 0xffffffff03077810 */ /* 0x000fe20007ffe0ff */
[----:B------:R-:W0:Y:S01]  /*0100*/  LDCU.64 UR4, c[0x0][0x358] ;  /* 0x00006b00ff0477ac */ /* 0x000e220008000a00 */
[C---:B------:R-:W-:Y:S02]  /*0110*/  ISETP.NE.AND P0, PT, R5.reuse, R8, PT ;  /* 0x000000080500720c */ /* 0x040fe40003f05270 */
[----:B------:R-:W-:Y:S02]  /*0120*/  IADD3 R2, PT, PT, R0, -R3, RZ ;  /* 0x8000000300027210 */ /* 0x000fe40007ffe0ff */
[----:B------:R-:W-:-:S04]  /*0130*/  ISETP.EQ.OR P0, PT, R5, RZ, !P0 ;  /* 0x000000ff0500720c */ /* 0x000fc80004702670 */
[----:B------:R-:W-:-:S04]  /*0140*/  ISETP.EQ.OR P1, PT, R6, RZ, P0 ;  /* 0x000000ff0600720c */ /* 0x000fc80000722670 */
[----:B------:R-:W-:-:S13]  /*0150*/  ISETP.EQ.OR P1, PT, R6, R7, P1 ;  /* 0x000000070600720c */ /* 0x000fda0000f22670 */
[----:B0-----:R-:W-:Y:S05]  /*0160*/  @P1 BRA `(.L_x_1) ;  /* 0x0000000000c41947 */ /* 0x001fea0003800000 */
[----:B------:R-:W0:Y:S08]  /*0170*/  LDC.64 R6, c[0x0][0x380] ;  /* 0x0000e000ff067b82 */ /* 0x000e300000000a00 */
[----:B------:R-:W1:Y:S08]  /*0180*/  LDC.64 R4, c[0x0][0x388] ;  /* 0x0000e200ff047b82 */ /* 0x000e700000000a00 */
[----:B------:R-:W2:Y:S01]  /*0190*/  LDC.64 R14, c[0x0][0x398] ;  /* 0x0000e600ff0e7b82 */ /* 0x000ea20000000a00 */
[----:B0-----:R-:W-:-:S04]  /*01a0*/  IMAD.WIDE R8, R2, 0x4, R6 ;  /* 0x0000000402087825 */ /* 0x001fc800078e0206 */
[----:B------:R-:W-:Y:S02]  /*01b0*/  IMAD.WIDE R6, R0, 0x4, R6 ;  /* 0x0000000400067825 */ /* 0x000fe400078e0206 */
[----:B------:R-:W3:Y:S02]  /*01c0*/  LDG.E R8, desc[UR4][R8.64] ;  /* 0x0000000408087981 */ /* 0x000ee4000c1e1900 */
[----:B------:R-:W-:Y:S02]  /*01d0*/  IMAD.WIDE R10, R3, 0x4, R6 ;  /* 0x00000004030a7825 */ /* 0x000fe400078e0206 */
[----:B------:R-:W3:Y:S04]  /*01e0*/  LDG.E R12, desc[UR4][R6.64+0x4] ;  /* 0x00000404060c7981 */ /* 0x000ee8000c1e1900 */
[----:B------:R1:W3:Y:S04]  /*01f0*/  LDG.E R13, desc[UR4][R6.64+-0x4] ;  /* 0xfffffc04060d7981 */ /* 0x0002e8000c1e1900 */
[----:B------:R-:W4:Y:S01]  /*0200*/  LDG.E R11, desc[UR4][R10.64] ;  /* 0x000000040a0b7981 */ /* 0x000f22000c1e1900 */
[----:B-1----:R-:W-:Y:S01]  /*0210*/  IMAD.WIDE R6, R2, 0x4, R4 ;  /* 0x0000000402067825 */ /* 0x002fe200078e0204 */
[----:B---3--:R-:W-:-:S03]  /*0220*/  IADD3 R12, PT, PT, R8, R13, R12 ;  /* 0x0000000d080c7210 */ /* 0x008fc60007ffe00c */
[----:B--2---:R-:W-:Y:S02]  /*0230*/  IMAD.WIDE R8, R0, 0x4, R14 ;  /* 0x0000000400087825 */ /* 0x004fe400078e020e */
[----:B------:R-:W0:Y:S01]  /*0240*/  LDC.64 R14, c[0x0][0x3a8] ;  /* 0x0000ea00ff0e7b82 */ /* 0x000e220000000a00 */
[----:B----4-:R-:W-:-:S04]  /*0250*/  IADD3 R12, PT, PT, R12, R11, RZ ;  /* 0x0000000b0c0c7210 */ /* 0x010fc80007ffe0ff */
[----:B------:R-:W-:-:S04]  /*0260*/  SHF.R.S32.HI R13, RZ, 0x1f, R12 ;  /* 0x0000001fff0d7819 */ /* 0x000fc8000001140c */
[----:B------:R-:W-:Y:S01]  /*0270*/  LEA.HI R16, R13, R12, RZ, 0x2 ;  /* 0x0000000c0d107211 */ /* 0x000fe200078f10ff */
[----:B------:R-:W-:Y:S02]  /*0280*/  IMAD.WIDE R12, R0, 0x4, R4 ;  /* 0x00000004000c7825 */ /* 0x000fe400078e0204 */
[----:B------:R-:W1:Y:S01]  /*0290*/  LDC.64 R4, c[0x0][0x390] ;  /* 0x0000e400ff047b82 */ /* 0x000e620000000a00 */
[----:B------:R-:W-:Y:S01]  /*02a0*/  SHF.R.S32.HI R17, RZ, 0x2, R16 ;  /* 0x00000002ff117819 */ /* 0x000fe20000011410 */
[----:B------:R-:W-:-:S04]  /*02b0*/  IMAD.WIDE R10, R3, 0x4, R12 ;  /* 0x00000004030a7825 */ /* 0x000fc800078e020c */
[----:B------:R1:W-:Y:S04]  /*02c0*/  STG.E desc[UR4][R8.64], R17 ;  /* 0x0000001108007986 */ /* 0x0003e8000c101904 */
[----:B------:R-:W2:Y:S04]  /*02d0*/  LDG.E R6, desc[UR4][R6.64] ;  /* 0x0000000406067981 */ /* 0x000ea8000c1e1900 */
[----:B------:R-:W2:Y:S04]  /*02e0*/  LDG.E R16, desc[UR4][R12.64+0x4] ;  /* 0x000004040c107981 */ /* 0x000ea8000c1e1900 */
[----:B------:R-:W2:Y:S04]  /*02f0*/  LDG.E R19, desc[UR4][R12.64+-0x4] ;  /* 0xfffffc040c137981 */ /* 0x000ea8000c1e1900 */
[----:B------:R-:W3:Y:S01]  /*0300*/  LDG.E R11, desc[UR4][R10.64] ;  /* 0x000000040a0b7981 */ /* 0x000ee2000c1e1900 */
[----:B-1----:R-:W-:-:S04]  /*0310*/  IMAD.WIDE R8, R0, 0x4, R4 ;  /* 0x0000000400087825 */ /* 0x002fc800078e0204 */
[----:B------:R-:W-:-:S04]  /*0320*/  IMAD.WIDE R4, R2, 0x4, R4 ;  /* 0x0000000402047825 */ /* 0x000fc800078e0204 */
[----:B------:R-:W-:Y:S01]  /*0330*/  IMAD.WIDE R2, R3, 0x4, R8 ;  /* 0x0000000403027825 */ /* 0x000fe200078e0208 */
[----:B--2---:R-:W-:-:S03]  /*0340*/  IADD3 R16, PT, PT, R6, R19, R16 ;  /* 0x0000001306107210 */ /* 0x004fc60007ffe010 */
[----:B0-----:R-:W-:Y:S01]  /*0350*/  IMAD.WIDE R6, R0, 0x4, R14 ;  /* 0x0000000400067825 */ /* 0x001fe200078e020e */
[----:B---3--:R-:W-:Y:S02]  /*0360*/  IADD3 R16, PT, PT, R16, R11, RZ ;  /* 0x0000000b10107210 */ /* 0x008fe40007ffe0ff */
[----:B------:R-:W0:Y:S02]  /*0370*/  LDC.64 R10, c[0x0][0x3a0] ;  /* 0x0000e800ff0a7b82 */ /* 0x000e240000000a00 */
[----:B------:R-:W-:-:S04]  /*0380*/  SHF.R.S32.HI R19, RZ, 0x1f, R16 ;  /* 0x0000001fff137819 */ /* 0x000fc80000011410 */
[----:B------:R-:W-:-:S04]  /*0390*/  LEA.HI R19, R19, R16, RZ, 0x2 ;  /* 0x0000001013137211 */ /* 0x000fc800078f10ff */
[----:B------:R-:W-:-:S05]  /*03a0*/  SHF.R.S32.HI R19, RZ, 0x2, R19 ;  /* 0x00000002ff137819 */ /* 0x000fca0000011413 */
[----:B------:R-:W-:Y:S04]  /*03b0*/  STG.E desc[UR4][R6.64], R19 ;  /* 0x0000001306007986 */ /* 0x000fe8000c101904 */
[----:B------:R-:W2:Y:S04]  /*03c0*/  LDG.E R4, desc[UR4][R4.64] ;  /* 0x0000000404047981 */ /* 0x000ea8000c1e1900 */
[----:B------:R-:W2:Y:S04]  /*03d0*/  LDG.E R12, desc[UR4][R8.64+0x4] ;  /* 0x00000404080c7981 */ /* 0x000ea8000c1e1900 */
[----:B------:R-:W2:Y:S04]  /*03e0*/  LDG.E R13, desc[UR4][R8.64+-0x4] ;  /* 0xfffffc04080d7981 */ /* 0x000ea8000c1e1900 */
[----:B------:R-:W3:Y:S01]  /*03f0*/  LDG.E R3, desc[UR4][R2.64] ;  /* 0x0000000402037981 */ /* 0x000ee2000c1e1900 */
[----:B0-----:R-:W-:Y:S01]  /*0400*/  IMAD.WIDE R10, R0, 0x4, R10 ;  /* 0x00000004000a7825 */ /* 0x001fe200078e020a */
[----:B--2---:R-:W-:-:S04]  /*0410*/  IADD3 R12, PT, PT, R4, R13, R12 ;  /* 0x0000000d040c7210 */ /* 0x004fc80007ffe00c */
[----:B---3--:R-:W-:-:S04]  /*0420*/  IADD3 R12, PT, PT, R12, R3, RZ ;  /* 0x000000030c0c7210 */ /* 0x008fc80007ffe0ff */
[----:B------:R-:W-:-:S04]  /*0430*/  SHF.R.S32.HI R13, RZ, 0x1f, R12 ;  /* 0x0000001fff0d7819 */ /* 0x000fc8000001140c */
[----:B------:R-:W-:-:S04]  /*0440*/  LEA.HI R13, R13, R12, RZ, 0x2 ;  /* 0x0000000c0d0d7211 */ /* 0x000fc800078f10ff */
[----:B------:R-:W-:-:S05]  /*0450*/  SHF.R.S32.HI R13, RZ, 0x2, R13 ;  /* 0x00000002ff0d7819 */ /* 0x000fca000001140d */
[----:B------:R-:W-:Y:S01]  /*0460*/  STG.E desc[UR4][R10.64], R13 ;  /* 0x0000000d0a007986 */ /* 0x000fe2000c101904 */
[----:B------:R-:W-:Y:S05]  /*0470*/  EXIT ;  /* 0x000000000000794d */ /* 0x000fea0003800000 */
.L_x_1:
[----:B------:R-:W-:Y:S02]  /*0480*/  ISETP.NE.AND P1, PT, R6, R7, PT ;  /* 0x000000070600720c */ /* 0x000fe40003f25270 */
[----:B------:R-:W-:Y:S02]  /*0490*/  IADD3 R4, PT, PT, R0, R3, RZ ;  /* 0x0000000300047210 */ /* 0x000fe40007ffe0ff */
[----:B------:R-:W-:-:S04]  /*04a0*/  ISETP.EQ.OR P1, PT, R6, RZ, !P1 ;  /* 0x000000ff0600720c */ /* 0x000fc80004f22670 */
[----:B------:R-:W-:-:S13]  /*04b0*/  ISETP.NE.OR P2, PT, R5, RZ, P1 ;  /* 0x000000ff0500720c */ /* 0x000fda0000f45670 */
[----:B------:R-:W-:Y:S05]  /*04c0*/  @P2 BRA `(.L_x_2) ;  /* 0x0000000000942947 */ /* 0x000fea0003800000 */
[----:B------:R-:W0:Y:S08]  /*04d0*/  LDC.64 R6, c[0x0][0x380] ;  /* 0x0000e000ff067b82 */ /* 0x000e300000000a00 */
[----:B------:R-:W1:Y:S01]  /*04e0*/  LDC.64 R12, c[0x0][0x388] ;  /* 0x0000e200ff0c7b82 */ /* 0x000e620000000a00 */
[----:B0-----:R-:W-:-:S04]  /*04f0*/  IMAD.WIDE R2, R4, 0x4, R6 ;  /* 0x0000000404027825 */ /* 0x001fc800078e0206 */
[----:B------:R-:W-:Y:S02]  /*0500*/  IMAD.WIDE R8, R0, 0x4, R6 ;  /* 0x0000000400087825 */ /* 0x000fe400078e0206 */
[----:B------:R-:W2:Y:S01]  /*0510*/  LDG.E R2, desc[UR4][R2.64] ;  /* 0x0000000402027981 */ /* 0x000ea2000c1e1900 */
[----:B------:R-:W0:Y:S03]  /*0520*/  LDC.64 R6, c[0x0][0x398] ;  /* 0x0000e600ff067b82 */ /* 0x000e260000000a00 */
[----:B------:R-:W2:Y:S04]  /*0530*/  LDG.E R5, desc[UR4][R8.64+0x4] ;  /* 0x0000040408057981 */ /* 0x000ea8000c1e1900 */
[----:B------:R3:W2:Y:S02]  /*0540*/  LDG.E R10, desc[UR4][R8.64+-0x4] ;  /* 0xfffffc04080a7981 */ /* 0x0006a4000c1e1900 */
[----:B---3--:R-:W3:Y:S01]  /*0550*/  LDC.64 R8, c[0x0][0x390] ;  /* 0x0000e400ff087b82 */ /* 0x008ee20000000a00 */
[----:B--2---:R-:W-:Y:S01]  /*0560*/  IADD3 R5, PT, PT, R10, R5, R2 ;  /* 0x000000050a057210 */ /* 0x004fe20007ffe002 */
[----:B0-----:R-:W-:-:S06]  /*0570*/  IMAD.WIDE R10, R0, 0x4, R6 ;  /* 0x00000004000a7825 */ /* 0x001fcc00078e0206 */
[----:B------:R-:W0:Y:S01]  /*0580*/  LDC.64 R2, c[0x0][0x3a8] ;  /* 0x0000ea00ff027b82 */ /* 0x000e220000000a00 */
[----:B------:R-:W-:-:S04]  /*0590*/  IMAD.HI R5, R5, 0x55555556, RZ ;  /* 0x5555555605057827 */ /* 0x000fc800078e02ff */
[----:B-1----:R-:W-:Y:S01]  /*05a0*/  IMAD.WIDE R6, R4, 0x4, R12 ;  /* 0x0000000404067825 */ /* 0x002fe200078e020c */
[----:B------:R-:W-:-:S03]  /*05b0*/  LEA.HI R15, R5, R5, RZ, 0x1 ;  /* 0x00000005050f7211 */ /* 0x000fc600078f08ff */
[C---:B------:R-:W-:Y:S02]  /*05c0*/  IMAD.WIDE R12, R0.reuse, 0x4, R12 ;  /* 0x00000004000c7825 */ /* 0x040fe400078e020c */
[----:B------:R1:W-:Y:S04]  /*05d0*/  STG.E desc[UR4][R10.64], R15 ;  /* 0x0000000f0a007986 */ /* 0x0003e8000c101904 */
[----:B------:R-:W2:Y:S04]  /*05e0*/  LDG.E R6, desc[UR4][R6.64] ;  /* 0x0000000406067981 */ /* 0x000ea8000c1e1900 */
[----:B------:R-:W2:Y:S04]  /*05f0*/  LDG.E R5, desc[UR4][R12.64+0x4] ;  /* 0x000004040c057981 */ /* 0x000ea8000c1e1900 */
[----:B------:R-:W2:Y:S01]  /*0600*/  LDG.E R14, desc[UR4][R12.64+-0x4] ;  /* 0xfffffc040c0e7981 */ /* 0x000ea2000c1e1900 */
[----:B0-----:R-:W-:Y:S01]  /*0610*/  IMAD.WIDE R2, R0, 0x4, R2 ;  /* 0x0000000400027825 */ /* 0x001fe200078e0202 */
[----:B--2---:R-:W-:-:S02]  /*0620*/  IADD3 R5, PT, PT, R14, R5, R6 ;  /* 0x000000050e057210 */ /* 0x004fc40007ffe006 */
[----:B------:R-:W0:Y:S03]  /*0630*/  LDC.64 R6, c[0x0][0x3a0] ;  /* 0x0000e800ff067b82 */ /* 0x000e260000000a00 */
[----:B------:R-:W-:-:S05]  /*0640*/  IMAD.HI R5, R5, 0x55555556, RZ ;  /* 0x5555555605057827 */ /* 0x000fca00078e02ff */
[----:B------:R-:W-:Y:S01]  /*0650*/  LEA.HI R17, R5, R5, RZ, 0x1 ;  /* 0x0000000505117211 */ /* 0x000fe200078f08ff */
[----:B---3--:R-:W-:-:S04]  /*0660*/  IMAD.WIDE R4, R4, 0x4, R8 ;  /* 0x0000000404047825 */ /* 0x008fc800078e0208 */
[C---:B------:R-:W-:Y:S01]  /*0670*/  IMAD.WIDE R8, R0.reuse, 0x4, R8 ;  /* 0x0000000400087825 */ /* 0x040fe200078e0208 */
[----:B------:R-:W-:Y:S04]  /*0680*/  STG.E desc[UR4][R2.64], R17 ;  /* 0x0000001102007986 */ /* 0x000fe8000c101904 */
[----:B------:R-:W2:Y:S04]  /*0690*/  LDG.E R4, desc[UR4][R4.64] ;  /* 0x0000000404047981 */ /* 0x000ea8000c1e1900 */
[----:B-1----:R-:W2:Y:S04]  /*06a0*/  LDG.E R11, desc[UR4][R8.64+0x4] ;  /* 0x00000404080b7981 */ /* 0x002ea8000c1e1900 */
[----:B------:R-:W2:Y:S01]  /*06b0*/  LDG.E R10, desc[UR4][R8.64+-0x4] ;  /* 0xfffffc04080a7981 */ /* 0x000ea2000c1e1900 */
[----:B0-----:R-:W-:Y:S01]  /*06c0*/  IMAD.WIDE R6, R0, 0x4, R6 ;  /* 0x0000000400067825 */ /* 0x001fe200078e0206 */
[----:B--2---:R-:W-:-:S05]  /*06d0*/  IADD3 R10, PT, PT, R10, R11, R4 ;  /* 0x0000000b0a0a7210 */ /* 0x004fca0007ffe004 */
[----:B------:R-:W-:-:S05]  /*06e0*/  IMAD.HI R10, R10, 0x55555556, RZ ;  /* 0x555555560a0a7827 */ /* 0x000fca00078e02ff */
[----:B------:R-:W-:-:S05]  /*06f0*/  LEA.HI R11, R10, R10, RZ, 0x1 ;  /* 0x0000000a0a0b7211 */ /* 0x000fca00078f08ff */
[----:B------:R-:W-:Y:S01]  /*0700*/  STG.E desc[UR4][R6.64], R11 ;  /* 0x0000000b06007986 */ /* 0x000fe2000c101904 */
[----:B------:R-:W-:Y:S05]  /*0710*/  EXIT ;  /* 0x000000000000794d */ /* 0x000fea0003800000 */
.L_x_2:
[----:B------:R-:W-:-:S13]  /*0720*/  ISETP.NE.OR P1, PT, R5, R8, P1 ;  /* 0x000000080500720c */ /* 0x000fda0000f25670 */
[----:B------:R-:W-:Y:S05]  /*0730*/  @P1 BRA `(.L_x_3) ;  /* 0x0000000000941947 */ /* 0x000fea0003800000 */
[----:B------:R-:W0:Y:S08]  /*0740*/  LDC.64 R4, c[0x0][0x380] ;  /* 0x0000e000ff047b82 */ /* 0x000e300000000a00 */
[----:B------:R-:W1:Y:S08]  /*0750*/  LDC.64 R10, c[0x0][0x388] ;  /* 0x0000e200ff0a7b82 */ /* 0x000e700000000a00 */
[----:B------:R-:W2:Y:S01]  /*0760*/  LDC.64 R6, c[0x0][0x398] ;  /* 0x0000e600ff067b82 */ /* 0x000ea20000000a00 */
[----:B0-----:R-:W-:-:S04]  /*0770*/  IMAD.WIDE R8, R2, 0x4, R4 ;  /* 0x0000000402087825 */ /* 0x001fc800078e0204 */
[----:B------:R-:W-:Y:S02]  /*0780*/  IMAD.WIDE R4, R3, 0x4, R8 ;  /* 0x0000000403047825 */ /* 0x000fe400078e0208 */
[----:B------:R-:W3:Y:S04]  /*0790*/  LDG.E R8, desc[UR4][R8.64] ;  /* 0x0000000408087981 */ /* 0x000ee8000c1e1900 */
[----:B------:R-:W3:Y:S04]  /*07a0*/  LDG.E R13, desc[UR4][R4.64+0x4] ;  /* 0x00000404040d7981 */ /* 0x000ee8000c1e1900 */
[----:B------:R0:W3:Y:S02]  /*07b0*/  LDG.E R12, desc[UR4][R4.64+-0x4] ;  /* 0xfffffc04040c7981 */ /* 0x0000e4000c1e1900 */
[----:B0-----:R-:W0:Y:S01]  /*07c0*/  LDC.64 R4, c[0x0][0x3a8] ;  /* 0x0000ea00ff047b82 */ /* 0x001e220000000a00 */
[----:B---3--:R-:W-:-:S07]  /*07d0*/  IADD3 R12, PT, PT, R12, R13, R8 ;  /* 0x0000000d0c0c7210 */ /* 0x008fce0007ffe008 */
[----:B------:R-:W3:Y:S01]  /*07e0*/  LDC.64 R8, c[0x0][0x390] ;  /* 0x0000e400ff087b82 */ /* 0x000ee20000000a00 */
[----:B------:R-:W-:-:S04]  /*07f0*/  IMAD.HI R14, R12, 0x55555556, RZ ;  /* 0x555555560c0e7827 */ /* 0x000fc800078e02ff */
[----:B-1----:R-:W-:Y:S01]  /*0800*/  IMAD.WIDE R12, R2, 0x4, R10 ;  /* 0x00000004020c7825 */ /* 0x002fe200078e020a */
[----:B------:R-:W-:-:S03]  /*0810*/  LEA.HI R15, R14, R14, RZ, 0x1 ;  /* 0x0000000e0e0f7211 */ /* 0x000fc600078f08ff */
[----:B--2---:R-:W-:-:S04]  /*0820*/  IMAD.WIDE R10, R0, 0x4, R6 ;  /* 0x00000004000a7825 */ /* 0x004fc800078e0206 */
[----:B------:R-:W-:Y:S01]  /*0830*/  IMAD.WIDE R6, R3, 0x4, R12 ;  /* 0x0000000403067825 */ /* 0x000fe200078e020c */
[----:B------:R1:W-:Y:S04]  /*0840*/  STG.E desc[UR4][R10.64], R15 ;  /* 0x0000000f0a007986 */ /* 0x0003e8000c101904 */
[----:B------:R-:W2:Y:S04]  /*0850*/  LDG.E R12, desc[UR4][R12.64] ;  /* 0x000000040c0c7981 */ /* 0x000ea8000c1e1900 */
[----:B------:R-:W2:Y:S04]  /*0860*/  LDG.E R17, desc[UR4][R6.64+0x4] ;  /* 0x0000040406117981 */ /* 0x000ea8000c1e1900 */
[----:B------:R4:W2:Y:S01]  /*0870*/  LDG.E R14, desc[UR4][R6.64+-0x4] ;  /* 0xfffffc04060e7981 */ /* 0x0008a2000c1e1900 */
[----:B---3--:R-:W-:-:S04]  /*0880*/  IMAD.WIDE R8, R2, 0x4, R8 ;  /* 0x0000000402087825 */ /* 0x008fc800078e0208 */
[----:B0-----:R-:W-:-:S04]  /*0890*/  IMAD.WIDE R4, R0, 0x4, R4 ;  /* 0x0000000400047825 */ /* 0x001fc800078e0204 */
[----:B------:R-:W-:Y:S01]  /*08a0*/  IMAD.WIDE R2, R3, 0x4, R8 ;  /* 0x0000000403027825 */ /* 0x000fe200078e0208 */
[----:B----4-:R-:W0:Y:S01]  /*08b0*/  LDC.64 R6, c[0x0][0x3a0] ;  /* 0x0000e800ff067b82 */ /* 0x010e220000000a00 */
[----:B--2---:R-:W-:-:S05]  /*08c0*/  IADD3 R14, PT, PT, R14, R17, R12 ;  /* 0x000000110e0e7210 */ /* 0x004fca0007ffe00c */
[----:B------:R-:W-:-:S05]  /*08d0*/  IMAD.HI R14, R14, 0x55555556, RZ ;  /* 0x555555560e0e7827 */ /* 0x000fca00078e02ff */
[----:B------:R-:W-:-:S05]  /*08e0*/  LEA.HI R17, R14, R14, RZ, 0x1 ;  /* 0x0000000e0e117211 */ /* 0x000fca00078f08ff */
        /* <DEDUP_REMOVED lines=10> */
.L_x_3:
[----:B------:R-:W-:-:S13]  /*0990*/  ISETP.NE.OR P1, PT, R6, RZ, P0 ;  /* 0x000000ff0600720c */ /* 0x000fda0000725670 */
[----:B------:R-:W-:Y:S05]  /*09a0*/  @P1 BRA `(.L_x_4) ;  /* 0x0000000000a01947 */ /* 0x000fea0003800000 */
[----:B------:R-:W0:Y:S08]  /*09b0*/  LDC.64 R6, c[0x0][0x380] ;  /* 0x0000e000ff067b82 */ /* 0x000e300000000a00 */
[----:B------:R-:W1:Y:S08]  /*09c0*/  LDC.64 R14, c[0x0][0x388] ;  /* 0x0000e200ff0e7b82 */ /* 0x000e700000000a00 */
[----:B------:R-:W2:Y:S01]  /*09d0*/  LDC.64 R12, c[0x0][0x398] ;  /* 0x0000e600ff0c7b82 */ /* 0x000ea20000000a00 */
[----:B0-----:R-:W-:-:S04]  /*09e0*/  IMAD.WIDE R8, R2, 0x4, R6 ;  /* 0x0000000402087825 */ /* 0x001fc800078e0206 */
[----:B------:R-:W-:-:S04]  /*09f0*/  IMAD.WIDE R6, R4, 0x4, R6 ;  /* 0x0000000404067825 */ /* 0x000fc800078e0206 */
[----:B------:R-:W-:Y:S02]  /*0a00*/  IMAD.WIDE R10, R3, 0x4, R8 ;  /* 0x00000004030a7825 */ /* 0x000fe400078e0208 */
[----:B------:R-:W3:Y:S04]  /*0a10*/  LDG.E R6, desc[UR4][R6.64] ;  /* 0x0000000406067981 */ /* 0x000ee8000c1e1900 */
[----:B------:R-:W3:Y:S04]  /*0a20*/  LDG.E R9, desc[UR4][R8.64] ;  /* 0x0000000408097981 */ /* 0x000ee8000c1e1900 */
[----:B------:R-:W3:Y:S01]  /*0a30*/  LDG.E R10, desc[UR4][R10.64+0x4] ;  /* 0x000004040a0a7981 */ /* 0x000ee2000c1e1900 */
[----:B-1----:R-:W-:-:S04]  /*0a40*/  IMAD.WIDE R16, R2, 0x4, R14 ;  /* 0x0000000402107825 */ /* 0x002fc800078e020e */
[----:B--2---:R-:W-:-:S04]  /*0a50*/  IMAD.WIDE R12, R0, 0x4, R12 ;  /* 0x00000004000c7825 */ /* 0x004fc800078e020c */
[----:B------:R-:W-:Y:S01]  /*0a60*/  IMAD.WIDE R14, R4, 0x4, R14 ;  /* 0x00000004040e7825 */ /* 0x000fe200078e020e */
[----:B---3--:R-:W-:-:S03]  /*0a70*/  IADD3 R5, PT, PT, R10, R9, R6 ;  /* 0x000000090a057210 */ /* 0x008fc60007ffe006 */
[----:B------:R-:W-:Y:S01]  /*0a80*/  IMAD.WIDE R6, R3, 0x4, R16 ;  /* 0x0000000403067825 */ /* 0x000fe200078e0210 */
[----:B------:R-:W0:Y:S03]  /*0a90*/  LDC.64 R10, c[0x0][0x390] ;  /* 0x0000e400ff0a7b82 */ /* 0x000e260000000a00 */
[----:B------:R-:W-:-:S05]  /*0aa0*/  IMAD.HI R5, R5, 0x55555556, RZ ;  /* 0x5555555605057827 */ /* 0x000fca00078e02ff */
[----:B------:R-:W-:Y:S01]  /*0ab0*/  LEA.HI R5, R5, R5, RZ, 0x1 ;  /* 0x0000000505057211 */ /* 0x000fe200078f08ff */
[----:B------:R-:W1:Y:S04]  /*0ac0*/  LDC.64 R8, c[0x0][0x3a8] ;  /* 0x0000ea00ff087b82 */ /* 0x000e680000000a00 */
[----:B------:R0:W-:Y:S04]  /*0ad0*/  STG.E desc[UR4][R12.64], R5 ;  /* 0x000000050c007986 */ /* 0x0001e8000c101904 */
[----:B------:R-:W2:Y:S04]  /*0ae0*/  LDG.E R14, desc[UR4][R14.64] ;  /* 0x000000040e0e7981 */ /* 0x000ea8000c1e1900 */
[----:B------:R-:W2:Y:S04]  /*0af0*/  LDG.E R17, desc[UR4][R16.64] ;  /* 0x0000000410117981 */ /* 0x000ea8000c1e1900 */
[----:B------:R-:W2:Y:S01]  /*0b00*/  LDG.E R6, desc[UR4][R6.64+0x4] ;  /* 0x0000040406067981 */ /* 0x000ea2000c1e1900 */
[----:B0-----:R-:W-:-:S04]  /*0b10*/  IMAD.WIDE R4, R4, 0x4, R10 ;  /* 0x0000000404047825 */ /* 0x001fc800078e020a */
[----:B-1----:R-:W-:Y:S01]  /*0b20*/  IMAD.WIDE R8, R0, 0x4, R8 ;  /* 0x0000000400087825 */ /* 0x002fe200078e0208 */
[----:B--2---:R-:W-:Y:S02]  /*0b30*/  IADD3 R18, PT, PT, R6, R17, R14 ;  /* 0x0000001106127210 */ /* 0x004fe40007ffe00e */
[----:B------:R-:W0:Y:S03]  /*0b40*/  LDC.64 R6, c[0x0][0x3a0] ;  /* 0x0000e800ff067b82 */ /* 0x000e260000000a00 */
[----:B------:R-:W-:-:S04]  /*0b50*/  IMAD.HI R20, R18, 0x55555556, RZ ;  /* 0x5555555612147827 */ /* 0x000fc800078e02ff */
[----:B------:R-:W-:Y:S01]  /*0b60*/  IMAD.WIDE R18, R2, 0x4, R10 ;  /* 0x0000000402127825 */ /* 0x000fe200078e020a */
[----:B------:R-:W-:-:S03]  /*0b70*/  LEA.HI R21, R20, R20, RZ, 0x1 ;  /* 0x0000001414157211 */ /* 0x000fc600078f08ff */
[----:B------:R-:W-:Y:S02]  /*0b80*/  IMAD.WIDE R2, R3, 0x4, R18 ;  /* 0x0000000403027825 */ /* 0x000fe400078e0212 */
[----:B------:R-:W-:Y:S04]  /*0b90*/  STG.E desc[UR4][R8.64], R21 ;  /* 0x0000001508007986 */ /* 0x000fe8000c101904 */
[----:B------:R-:W2:Y:S04]  /*0ba0*/  LDG.E R4, desc[UR4][R4.64] ;  /* 0x0000000404047981 */ /* 0x000ea8000c1e1900 */
[----:B------:R-:W2:Y:S04]  /*0bb0*/  LDG.E R19, desc[UR4][R18.64] ;  /* 0x0000000412137981 */ /* 0x000ea8000c1e1900 */
[----:B------:R-:W2:Y:S01]  /*0bc0*/  LDG.E R2, desc[UR4][R2.64+0x4] ;  /* 0x0000040402027981 */ /* 0x000ea2000c1e1900 */
[----:B0-----:R-:W-:Y:S01]  /*0bd0*/  IMAD.WIDE R6, R0, 0x4, R6 ;  /* 0x0000000400067825 */ /* 0x001fe200078e0206 */
[----:B--2---:R-:W-:-:S05]  /*0be0*/  IADD3 R10, PT, PT, R2, R19, R4 ;  /* 0x00000013020a7210 */ /* 0x004fca0007ffe004 */
[----:B------:R-:W-:-:S05]  /*0bf0*/  IMAD.HI R10, R10, 0x55555556, RZ ;  /* 0x555555560a0a7827 */ /* 0x000fca00078e02ff */
[----:B------:R-:W-:-:S05]  /*0c00*/  LEA.HI R11, R10, R10, RZ, 0x1 ;  /* 0x0000000a0a0b7211 */ /* 0x000fca00078f08ff */
[----:B------:R-:W-:Y:S01]  /*0c10*/  STG.E desc[UR4][R6.64], R11 ;  /* 0x0000000b06007986 */ /* 0x000fe2000c101904 */
[----:B------:R-:W-:Y:S05]  /*0c20*/  EXIT ;  /* 0x000000000000794d */ /* 0x000fea0003800000 */
.L_x_4:
[----:B------:R-:W-:-:S13]  /*0c30*/  ISETP.NE.OR P0, PT, R6, R7, P0 ;  /* 0x000000070600720c */ /* 0x000fda0000705670 */
        /* <DEDUP_REMOVED lines=41> */
.L_x_5:
[----:B------:R-:W-:-:S13]  /*0ed0*/  LOP3.LUT P0, RZ, R5, R6, RZ, 0xfc, !PT ;  /* 0x0000000605ff7212 */ /* 0x000fda000780fcff */
[----:B------:R-:W-:Y:S05]  /*0ee0*/  @P0 BRA `(.L_x_6) ;  /* 0x0000000000880947 */ /* 0x000fea0003800000 */
[----:B------:R-:W0:Y:S08]  /*0ef0*/  LDC.64 R6, c[0x0][0x380] ;  /* 0x0000e000ff067b82 */ /* 0x000e300000000a00 */
[----:B------:R-:W1:Y:S08]  /*0f00*/  LDC.64 R12, c[0x0][0x388] ;  /* 0x0000e200ff0c7b82 */ /* 0x000e700000000a00 */
[----:B------:R-:W2:Y:S01]  /*0f10*/  LDC.64 R14, c[0x0][0x390] ;  /* 0x0000e400ff0e7b82 */ /* 0x000ea20000000a00 */
[----:B0-----:R-:W-:-:S04]  /*0f20*/  IMAD.WIDE.U32 R2, R0, 0x4, R6 ;  /* 0x0000000400027825 */ /* 0x001fc800078e0006 */
[----:B------:R-:W-:Y:S02]  /*0f30*/  IMAD.WIDE R10, R4, 0x4, R6 ;  /* 0x00000004040a7825 */ /* 0x000fe400078e0206 */
[----:B------:R-:W3:Y:S01]  /*0f40*/  LDG.E R2, desc[UR4][R2.64+0x4] ;  /* 0x0000040402027981 */ /* 0x000ee2000c1e1900 */
[----:B------:R-:W0:Y:S03]  /*0f50*/  LDC.64 R6, c[0x0][0x398] ;  /* 0x0000e600ff067b82 */ /* 0x000e260000000a00 */
[----:B------:R-:W3:Y:S01]  /*0f60*/  LDG.E R11, desc[UR4][R10.64] ;  /* 0x000000040a0b7981 */ /* 0x000ee2000c1e1900 */
[----:B-1----:R-:W-:-:S04]  /*0f70*/  IMAD.WIDE.U32 R8, R0, 0x4, R12 ;  /* 0x0000000400087825 */ /* 0x002fc800078e000c */
[----:B------:R-:W-:-:S04]  /*0f80*/  IMAD.WIDE R12, R4, 0x4, R12 ;  /* 0x00000004040c7825 */ /* 0x000fc800078e020c */
[----:B0-----:R-:W-:Y:S01]  /*0f90*/  IMAD.WIDE.U32 R6, R0, 0x4, R6 ;  /* 0x0000000400067825 */ /* 0x001fe200078e0006 */
[----:B---3--:R-:W-:Y:S02]  /*0fa0*/  IADD3 R5, PT, PT, R2, R11, RZ ;  /* 0x0000000b02057210 */ /* 0x008fe40007ffe0ff */
[----:B------:R-:W0:Y:S02]  /*0fb0*/  LDC.64 R2, c[0x0][0x3a8] ;  /* 0x0000ea00ff027b82 */ /* 0x000e240000000a00 */
[----:B------:R-:W-:-:S04]  /*0fc0*/  LEA.HI R5, R5, R5, RZ, 0x1 ;  /* 0x0000000505057211 */ /* 0x000fc800078f08ff */
[----:B------:R-:W-:-:S05]  /*0fd0*/  SHF.R.S32.HI R5, RZ, 0x1, R5 ;  /* 0x00000001ff057819 */ /* 0x000fca0000011405 */
[----:B------:R1:W-:Y:S04]  /*0fe0*/  STG.E desc[UR4][R6.64], R5 ;  /* 0x0000000506007986 */ /* 0x0003e8000c101904 */
[----:B------:R-:W3:Y:S04]  /*0ff0*/  LDG.E R8, desc[UR4][R8.64+0x4] ;  /* 0x0000040408087981 */ /* 0x000ee8000c1e1900 */
[----:B------:R-:W3:Y:S01]  /*1000*/  LDG.E R13, desc[UR4][R12.64] ;  /* 0x000000040c0d7981 */ /* 0x000ee2000c1e1900 */
[----:B0-----:R-:W-:Y:S01]  /*1010*/  IMAD.WIDE.U32 R2, R0, 0x4, R2 ;  /* 0x0000000400027825 */ /* 0x001fe200078e0002 */
[----:B---3--:R-:W-:-:S04]  /*1020*/  IADD3 R10, PT, PT, R8, R13, RZ ;  /* 0x0000000d080a7210 */ /* 0x008fc80007ffe0ff */
[----:B------:R-:W-:-:S04]  /*1030*/  LEA.HI R10, R10, R10, RZ, 0x1 ;  /* 0x0000000a0a0a7211 */ /* 0x000fc800078f08ff */
[----:B------:R-:W-:Y:S01]  /*1040*/  SHF.R.S32.HI R17, RZ, 0x1, R10 ;  /* 0x00000001ff117819 */ /* 0x000fe2000001140a */
[----:B--2---:R-:W-:-:S04]  /*1050*/  IMAD.WIDE.U32 R10, R0, 0x4, R14 ;  /* 0x00000004000a7825 */ /* 0x004fc800078e000e */
[----:B------:R-:W-:Y:S01]  /*1060*/  IMAD.WIDE R14, R4, 0x4, R14 ;  /* 0x00000004040e7825 */ /* 0x000fe200078e020e */
[----:B------:R-:W-:Y:S01]  /*1070*/  STG.E desc[UR4][R2.64], R17 ;  /* 0x0000001102007986 */ /* 0x000fe2000c101904 */
[----:B-1----:R-:W0:Y:S03]  /*1080*/  LDC.64 R4, c[0x0][0x3a0] ;  /* 0x0000e800ff047b82 */ /* 0x002e260000000a00 */
[----:B------:R-:W2:Y:S04]  /*1090*/  LDG.E R10, desc[UR4][R10.64+0x4] ;  /* 0x000004040a0a7981 */ /* 0x000ea8000c1e1900 */
[----:B------:R-:W2:Y:S01]  /*10a0*/  LDG.E R15, desc[UR4][R14.64] ;  /* 0x000000040e0f7981 */ /* 0x000ea2000c1e1900 */
[----:B0-----:R-:W-:Y:S01]  /*10b0*/  IMAD.WIDE.U32 R4, R0, 0x4, R4 ;  /* 0x0000000400047825 */ /* 0x001fe200078e0004 */
[----:B--2---:R-:W-:-:S04]  /*10c0*/  IADD3 R6, PT, PT, R10, R15, RZ ;  /* 0x0000000f0a067210 */ /* 0x004fc80007ffe0ff */
[----:B------:R-:W-:-:S04]  /*10d0*/  LEA.HI R6, R6, R6, RZ, 0x1 ;  /* 0x0000000606067211 */ /* 0x000fc800078f08ff */
[----:B------:R-:W-:-:S05]  /*10e0*/  SHF.R.S32.HI R7, RZ, 0x1, R6 ;  /* 0x00000001ff077819 */ /* 0x000fca0000011406 */
[----:B------:R-:W-:Y:S01]  /*10f0*/  STG.E desc[UR4][R4.64], R7 ;  /* 0x0000000704007986 */ /* 0x000fe2000c101904 */
[----:B------:R-:W-:Y:S05]  /*1100*/  EXIT ;  /* 0x000000000000794d */ /* 0x000fea0003800000 */
.L_x_6:
[----:B------:R-:W-:-:S04]  /*1110*/  ISETP.NE.AND P0, PT, R6, R7, PT ;  /* 0x000000070600720c */ /* 0x000fc80003f05270 */
[----:B------:R-:W-:-:S13]  /*1120*/  ISETP.NE.OR P1, PT, R5, RZ, P0 ;  /* 0x000000ff0500720c */ /* 0x000fda0000725670 */
[----:B------:R-:W-:Y:S05]  /*1130*/  @P1 BRA `(.L_x_7) ;  /* 0x0000000000881947 */ /* 0x000fea0003800000 */
[----:B------:R-:W0:Y:S08]  /*1140*/  LDC.64 R4, c[0x0][0x380] ;  /* 0x0000e000ff047b82 */ /* 0x000e300000000a00 */
[----:B------:R-:W1:Y:S08]  /*1150*/  LDC.64 R10, c[0x0][0x388] ;  /* 0x0000e200ff0a7b82 */ /* 0x000e700000000a00 */
[----:B------:R-:W2:Y:S01]  /*1160*/  LDC.64 R8, c[0x0][0x398] ;  /* 0x0000e600ff087b82 */ /* 0x000ea20000000a00 */
[----:B0-----:R-:W-:-:S04]  /*1170*/  IMAD.WIDE R4, R0, 0x4, R4 ;  /* 0x0000000400047825 */ /* 0x001fc800078e0204 */
[----:B------:R-:W-:Y:S02]  /*1180*/  IMAD.WIDE R6, R3, 0x4, R4 ;  /* 0x0000000403067825 */ /* 0x000fe400078e0204 */
[----:B------:R-:W3:Y:S04]  /*1190*/  LDG.E R4, desc[UR4][R4.64+-0x4] ;  /* 0xfffffc0404047981 */ /* 0x000ee8000c1e1900 */
[----:B------:R-:W3:Y:S01]  /*11a0*/  LDG.E R7, desc[UR4][R6.64] ;  /* 0x0000000406077981 */ /* 0x000ee2000c1e1900 */
[----:B-1----:R-:W-:-:S04]  /*11b0*/  IMAD.WIDE R10, R0, 0x4, R10 ;  /* 0x00000004000a7825 */ /* 0x002fc800078e020a */
[----:B--2---:R-:W-:-:S04]  /*11c0*/  IMAD.WIDE R8, R0, 0x4, R8 ;  /* 0x0000000400087825 */ /* 0x004fc800078e0208 */
[----:B------:R-:W-:Y:S01]  /*11d0*/  IMAD.WIDE R12, R3, 0x4, R10 ;  /* 0x00000004030c7825 */ /* 0x000fe200078e020a */
[----:B---3--:R-:W-:Y:S02]  /*11e0*/  IADD3 R2, PT, PT, R4, R7, RZ ;  /* 0x0000000704027210 */ /* 0x008fe40007ffe0ff */
[----:B------:R-:W0:Y:S02]  /*11f0*/  LDC.64 R6, c[0x0][0x390] ;  /* 0x0000e400ff067b82 */ /* 0x000e240000000a00 */
[----:B------:R-:W-:-:S04]  /*1200*/  LEA.HI R2, R2, R2, RZ, 0x1 ;  /* 0x0000000202027211 */ /* 0x000fc800078f08ff */
[----:B------:R-:W-:Y:S02]  /*1210*/  SHF.R.S32.HI R15, RZ, 0x1, R2 ;  /* 0x00000001ff0f7819 */ /* 0x000fe40000011402 */
[----:B------:R-:W1:Y:S03]  /*1220*/  LDC.64 R4, c[0x0][0x3a8] ;  /* 0x0000ea00ff047b82 */ /* 0x000e660000000a00 */
[----:B------:R2:W-:Y:S04]  /*1230*/  STG.E desc[UR4][R8.64], R15 ;  /* 0x0000000f08007986 */ /* 0x0005e8000c101904 */
[----:B------:R-:W3:Y:S04]  /*1240*/  LDG.E R10, desc[UR4][R10.64+-0x4] ;  /* 0xfffffc040a0a7981 */ /* 0x000ee8000c1e1900 */
[----:B------:R-:W3:Y:S01]  /*1250*/  LDG.E R13, desc[UR4][R12.64] ;  /* 0x000000040c0d7981 */ /* 0x000ee2000c1e1900 */
[----:B--2---:R-:W2:Y:S01]  /*1260*/  LDC.64 R8, c[0x0][0x3a0] ;  /* 0x0000e800ff087b82 */ /* 0x004ea20000000a00 */
[----:B0-----:R-:W-:-:S04]  /*1270*/  IMAD.WIDE R6, R0, 0x4, R6 ;  /* 0x0000000400067825 */ /* 0x001fc800078e0206 */
[----:B-1----:R-:W-:Y:S01]  /*1280*/  IMAD.WIDE R4, R0, 0x4, R4 ;  /* 0x0000000400047825 */ /* 0x002fe200078e0204 */
[----:B---3--:R-:W-:-:S04]  /*1290*/  IADD3 R2, PT, PT, R10, R13, RZ ;  /* 0x0000000d0a027210 */ /* 0x008fc80007ffe0ff */
[----:B------:R-:W-:-:S04]  /*12a0*/  LEA.HI R2, R2, R2, RZ, 0x1 ;  /* 0x0000000202027211 */ /* 0x000fc800078f08ff */
[----:B------:R-:W-:Y:S01]  /*12b0*/  SHF.R.S32.HI R17, RZ, 0x1, R2 ;  /* 0x00000001ff117819 */ /* 0x000fe20000011402 */
[----:B------:R-:W-:-:S04]  /*12c0*/  IMAD.WIDE R2, R3, 0x4, R6 ;  /* 0x0000000403027825 */ /* 0x000fc800078e0206 */
[----:B------:R-:W-:Y:S04]  /*12d0*/  STG.E desc[UR4][R4.64], R17 ;  /* 0x0000001104007986 */ /* 0x000fe8000c101904 */
[----:B------:R-:W3:Y:S04]  /*12e0*/  LDG.E R6, desc[UR4][R6.64+-0x4] ;  /* 0xfffffc0406067981 */ /* 0x000ee8000c1e1900 */
[----:B------:R-:W3:Y:S01]  /*12f0*/  LDG.E R3, desc[UR4][R2.64] ;  /* 0x0000000402037981 */ /* 0x000ee2000c1e1900 */
[----:B--2---:R-:W-:Y:S01]  /*1300*/  IMAD.WIDE R8, R0, 0x4, R8 ;  /* 0x0000000400087825 */ /* 0x004fe200078e0208 */
[----:B---3--:R-:W-:-:S04]  /*1310*/  IADD3 R10, PT, PT, R6, R3, RZ ;  /* 0x00000003060a7210 */ /* 0x008fc80007ffe0ff */
[----:B------:R-:W-:-:S04]  /*1320*/  LEA.HI R10, R10, R10, RZ, 0x1 ;  /* 0x0000000a0a0a7211 */ /* 0x000fc800078f08ff */
[----:B------:R-:W-:-:S05]  /*1330*/  SHF.R.S32.HI R11, RZ, 0x1, R10 ;  /* 0x00000001ff0b7819 */ /* 0x000fca000001140a */
[----:B------:R-:W-:Y:S01]  /*1340*/  STG.E desc[UR4][R8.64], R11 ;  /* 0x0000000b08007986 */ /* 0x000fe2000c101904 */
[----:B------:R-:W-:Y:S05]  /*1350*/  EXIT ;  /* 0x000000000000794d */ /* 0x000fea0003800000 */
.L_x_7:
        /* <DEDUP_REMOVED lines=11> */
[----:B------:R-:W-:-:S04]  /*1410*/  IMAD.WIDE R10, R2, 0x4, R10 ;  /* 0x00000004020a7825 */ /* 0x000fc800078e020a */
[----:B--2---:R-:W-:Y:S01]  /*1420*/  IMAD.WIDE R8, R0, 0x4, R8 ;  /* 0x0000000400087825 */ /* 0x004fe200078e0208 */
        /* <DEDUP_REMOVED lines=8> */
[----:B0-----:R-:W-:-:S04]  /*14b0*/  IMAD.WIDE R4, R0, 0x4, R4 ;  /* 0x0000000400047825 */ /* 0x001fc800078e0204 */
[----:B-1----:R-:W-:Y:S01]  /*14c0*/  IMAD.WIDE R14, R0, 0x4, R6 ;  /* 0x00000004000e7825 */ /* 0x002fe200078e0206 */
[----:B---3--:R-:W-:-:S04]  /*14d0*/  IADD3 R3, PT, PT, R12, R11, RZ ;  /* 0x0000000b0c037210 */ /* 0x008fc80007ffe0ff */
[----:B------:R-:W-:-:S04]  /*14e0*/  LEA.HI R3, R3, R3, RZ, 0x1 ;  /* 0x0000000303037211 */ /* 0x000fc800078f08ff */
[----:B------:R-:W-:Y:S01]  /*14f0*/  SHF.R.S32.HI R19, RZ, 0x1, R3 ;  /* 0x00000001ff137819 */ /* 0x000fe20000011403 */
[----:B------:R-:W-:Y:S02]  /*1500*/  IMAD.WIDE R2, R2, 0x4, R6 ;  /* 0x0000000402027825 */ /* 0x000fe400078e0206 */
[----:B------:R-:W0:Y:S02]  /*1510*/  LDC.64 R6, c[0x0][0x3a0] ;  /* 0x0000e800ff067b82 */ /* 0x000e240000000a00 */
[----:B------:R-:W-:Y:S04]  /*1520*/  STG.E desc[UR4][R4.64], R19 ;  /* 0x0000001304007986 */ /* 0x000fe8000c101904 */
[----:B------:R-:W2:Y:S04]  /*1530*/  LDG.E R14, desc[UR4][R14.64+0x4] ;  /* 0x000004040e0e7981 */ /* 0x000ea8000c1e1900 */
[----:B------:R-:W2:Y:S01]  /*1540*/  LDG.E R3, desc[UR4][R2.64] ;  /* 0x0000000402037981 */ /* 0x000ea2000c1e1900 */
[----:B0-----:R-:W-:Y:S01]  /*1550*/  IMAD.WIDE R6, R0, 0x4, R6 ;  /* 0x0000000400067825 */ /* 0x001fe200078e0206 */
[----:B--2---:R-:W-:-:S04]  /*1560*/  IADD3 R8, PT, PT, R14, R3, RZ ;  /* 0x000000030e087210 */ /* 0x004fc80007ffe0ff */
[----:B------:R-:W-:-:S04]  /*1570*/  LEA.HI R8, R8, R8, RZ, 0x1 ;  /* 0x0000000808087211 */ /* 0x000fc800078f08ff */
[----:B------:R-:W-:-:S05]  /*1580*/  SHF.R.S32.HI R9, RZ, 0x1, R8 ;  /* 0x00000001ff097819 */ /* 0x000fca0000011408 */
[----:B------:R-:W-:Y:S01]  /*1590*/  STG.E desc[UR4][R6.64], R9 ;  /* 0x0000000906007986 */ /* 0x000fe2000c101904 */
[----:B------:R-:W-:Y:S05]  /*15a0*/  EXIT ;  /* 0x000000000000794d */ /* 0x000fea0003800000 */
.L_x_8:
[----:B------:R-:W-:-:S13]  /*15b0*/  ISETP.NE.OR P0, PT, R5, R8, P0 ;  /* 0x000000080500720c */ /* 0x000fda0000705670 */
[----:B------:R-:W-:Y:S05]  /*15c0*/  @P0 EXIT ;  /* 0x000000000000094d */ /* 0x000fea0003800000 */
        /* <DEDUP_REMOVED lines=34> */
.L_x_9:
        /* <DEDUP_REMOVED lines=9> */
.L_x_11:


//--------------------- .nv.shared.reserved.0     --------------------------
	.section	.nv.shared.reserved.0,"aw",@nobits
	.weak		__nv_reservedSMEM_offset_0_alias
	.size		__nv_reservedSMEM_offset_0_alias, 0, 64
	.other		__nv_reservedSMEM_offset_0_alias,@"STO_CUDA_RESERVED_SHARED STV_DEFAULT"
__nv_reservedSMEM_offset_0_alias:
	.zero		0
	.zero		64


//--------------------- .nv.constant0._Z12doCopyKernelPiS_S_S_S_S_ii --------------------------
	.section	.nv.constant0._Z12doCopyKernelPiS_S_S_S_S_ii,"a",@progbits
	.sectionflags	@""
	.align	4
.nv.constant0._Z12doCopyKernelPiS_S_S_S_S_ii:
	.zero		952


//--------------------- .nv.constant0._Z20performUpdatesKernelPiS_S_S_S_S_ii --------------------------
	.section	.nv.constant0._Z20performUpdatesKernelPiS_S_S_S_S_ii,"a",@progbits
	.sectionflags	@""
	.align	4
.nv.constant0._Z20performUpdatesKernelPiS_S_S_S_S_ii:
	.zero		952


//--------------------- SYMBOLS --------------------------

	.type		.nv.reservedSmem.offset0,@object
	.size		.nv.reservedSmem.offset0,0x4
